def matmul_kernel(
    a_ptr,
    b_ptr,
    c_ptr,
    M,
    N,
    K,
    stride_am,
    stride_ak,
    stride_bk,
    stride_bn,
    stride_cm,
    stride_cn,
    BLOCK_M: tl.constexpr,
    BLOCK_N: tl.constexpr,
    BLOCK_K: tl.constexpr,
    GROUP_M: tl.constexpr,
):
    pid = tl.program_id(axis=0)
    num_pid_m = tl.cdiv(M, BLOCK_M)
    num_pid_n = tl.cdiv(N, BLOCK_N)
    num_pid_in_group = GROUP_M * num_pid_n
    group_id = pid // num_pid_in_group
    first_pid_m = group_id * GROUP_M
    group_size_m = min(num_pid_m - first_pid_m, GROUP_M)
    pid_m = first_pid_m + ((pid % num_pid_in_group) % group_size_m)
    pid_n = (pid % num_pid_in_group) // group_size_m

    offs_am = (pid_m * BLOCK_M + tl.arange(0, BLOCK_M)) % M
    offs_bn = (pid_n * BLOCK_N + tl.arange(0, BLOCK_N)) % N
    offs_k = tl.arange(0, BLOCK_K)
    a_ptrs = a_ptr + offs_am[:, None] * stride_am + offs_k[None, :] * stride_ak
    b_ptrs = b_ptr + offs_k[:, None] * stride_bk + offs_bn[None, :] * stride_bn

    acc = tl.zeros((BLOCK_M, BLOCK_N), dtype=tl.float32)
    for kk in range(0, tl.cdiv(K, BLOCK_K)):
        a = tl.load(a_ptrs, mask=offs_k[None, :] < K - kk * BLOCK_K, other=0.0)
        b = tl.load(b_ptrs, mask=offs_k[:, None] < K - kk * BLOCK_K, other=0.0)
        acc = tl.dot(a, b, acc)
        a_ptrs += BLOCK_K * stride_ak
        b_ptrs += BLOCK_K * stride_bk

    c = acc.to(c_ptr.dtype.element_ty)
    offs_cm = pid_m * BLOCK_M + tl.arange(0, BLOCK_M)
    offs_cn = pid_n * BLOCK_N + tl.arange(0, BLOCK_N)
    c_ptrs = c_ptr + offs_cm[:, None] * stride_cm + offs_cn[None, :] * stride_cn
    mask = (offs_cm[:, None] < M) & (offs_cn[None, :] < N)
    tl.store(c_ptrs, c, mask=mask)

# config = {"BLOCK_K": 64, "BLOCK_M": 256, "BLOCK_N": 64, "GROUP_M": 8, "arch": "sm_100", "dtype": "fp8e4m3", "num_ctas": 1, "num_stages": 3, "num_warps": 8}
# arch = sm_100


// ===== COMPILED SASS (sm_100a) =====

	.target	sm_100a

	.elftype	@"ET_EXEC"


//--------------------- .note.nv.tkinfo           --------------------------
	.section	.note.nv.tkinfo,"",@"SHT_NOTE"
	.sectionflags	@"SHF_NOTE_NV_TKINFO"
	.tkinfo
        /*0018*/ 	.word	0x00000081
        /*0030*/ 	.string	""
        /*0030*/ 	.string	"ptxas-blackwell"
        /*0030*/ 	.string	"Cuda compilation tools, release 12.9, V12.9.86"
        /*0030*/ 	.string	"Build cuda_12.9.r12.9/compiler.36037853_0"
        /*0030*/ 	.string	"-v  -suppress-debug-info  -lineinfo  -arch sm_100a "



//--------------------- .note.nv.cuver            --------------------------
	.section	.note.nv.cuver,"",@"SHT_NOTE"
	.sectionflags	@"SHF_NOTE_NV_CUVER"
        /*0018*/ 	.short	0x0001
        /*001a*/ 	.short	0x0064
        /*001c*/ 	.short	0x0001
        /*001e*/ 	.short	0x0000
        /*0020*/ 	.short	0x0001
        /*0022*/ 	.short	0x0000


//--------------------- .nv.info                  --------------------------
	.section	.nv.info,"",@"SHT_CUDA_INFO"
	.align	4


	//----- nvinfo : EIATTR_REGCOUNT
	.align		4
        /*0000*/ 	.byte	0x04, 0x2f
        /*0002*/ 	.short	(.L_4 - .L_3)
	.align		4
.L_3:
        /*0004*/ 	.word	index@(matmul_kernel)
        /*0008*/ 	.word	0x000000e8


	//----- nvinfo : EIATTR_FRAME_SIZE
	.align		4
.L_4:
        /*000c*/ 	.byte	0x04, 0x11
        /*000e*/ 	.short	(.L_6 - .L_5)
	.align		4
.L_5:
        /*0010*/ 	.word	index@($__internal_2_$__cuda_sm10x_tcgen05_guardrail_trap_unallocated_columns_being_dealloced)
        /*0014*/ 	.word	0x00000000


	//----- nvinfo : EIATTR_FRAME_SIZE
	.align		4
.L_6:
        /*0018*/ 	.byte	0x04, 0x11
        /*001a*/ 	.short	(.L_8 - .L_7)
	.align		4
.L_7:
        /*001c*/ 	.word	index@($__internal_1_$__cuda_sm10x_tcgen05_guardrail_trap_phase_invalid_during_alloc)
        /*0020*/ 	.word	0x00000000


	//----- nvinfo : EIATTR_FRAME_SIZE
	.align		4
.L_8:
        /*0024*/ 	.byte	0x04, 0x11
        /*0026*/ 	.short	(.L_10 - .L_9)
	.align		4
.L_9:
        /*0028*/ 	.word	index@($__internal_0_$__cuda_sm10x_tcgen05_guardrail_trap_col_being_dealloced_not_returned_by_alloc)
        /*002c*/ 	.word	0x00000000


	//----- nvinfo : EIATTR_FRAME_SIZE
	.align		4
.L_10:
        /*0030*/ 	.byte	0x04, 0x11
        /*0032*/ 	.short	(.L_12 - .L_11)
	.align		4
.L_11:
        /*0034*/ 	.word	index@(matmul_kernel)
        /*0038*/ 	.word	0x00000000


	//----- nvinfo : EIATTR_MIN_STACK_SIZE
	.align		4
.L_12:
        /*003c*/ 	.byte	0x04, 0x12
        /*003e*/ 	.short	(.L_14 - .L_13)
	.align		4
.L_13:
        /*0040*/ 	.word	index@(matmul_kernel)
        /*0044*/ 	.word	0x00000000
.L_14:


//--------------------- .nv.info.matmul_kernel    --------------------------
	.section	.nv.info.matmul_kernel,"",@"SHT_CUDA_INFO"
	.sectionflags	@""
	.align	4


	//----- nvinfo : EIATTR_CUDA_API_VERSION
	.align		4
        /*0000*/ 	.byte	0x04, 0x37
        /*0002*/ 	.short	(.L_16 - .L_15)
.L_15:
        /*0004*/ 	.word	0x00000081


	//----- nvinfo : EIATTR_KPARAM_INFO
	.align		4
.L_16:
        /*0008*/ 	.byte	0x04, 0x17
        /*000a*/ 	.short	(.L_18 - .L_17)
.L_17:
        /*000c*/ 	.word	0x00000000
        /*0010*/ 	.short	0x000d
        /*0012*/ 	.short	0x0048
        /*0014*/ 	.byte	0x00, 0xf4, 0x21, 0x00


	//----- nvinfo : EIATTR_KPARAM_INFO
	.align		4
.L_18:
        /*0018*/ 	.byte	0x04, 0x17
        /*001a*/ 	.short	(.L_20 - .L_19)
.L_19:
        /*001c*/ 	.word	0x00000000
        /*0020*/ 	.short	0x000c
        /*0022*/ 	.short	0x0040
        /*0024*/ 	.byte	0x00, 0xf4, 0x21, 0x00


	//----- nvinfo : EIATTR_KPARAM_INFO
	.align		4
.L_20:
        /*0028*/ 	.byte	0x04, 0x17
        /*002a*/ 	.short	(.L_22 - .L_21)
.L_21:
        /*002c*/ 	.word	0x00000000
        /*0030*/ 	.short	0x000b
        /*0032*/ 	.short	0x0038
        /*0034*/ 	.byte	0x00, 0xf0, 0x11, 0x00


	//----- nvinfo : EIATTR_KPARAM_INFO
	.align		4
.L_22:
        /*0038*/ 	.byte	0x04, 0x17
        /*003a*/ 	.short	(.L_24 - .L_23)
.L_23:
        /*003c*/ 	.word	0x00000000
        /*0040*/ 	.short	0x000a
        /*0042*/ 	.short	0x0034
        /*0044*/ 	.byte	0x00, 0xf0, 0x11, 0x00


	//----- nvinfo : EIATTR_KPARAM_INFO
	.align		4
.L_24:
        /*0048*/ 	.byte	0x04, 0x17
        /*004a*/ 	.short	(.L_26 - .L_25)
.L_25:
        /*004c*/ 	.word	0x00000000
        /*0050*/ 	.short	0x0009
        /*0052*/ 	.short	0x0030
        /*0054*/ 	.byte	0x00, 0xf0, 0x11, 0x00


	//----- nvinfo : EIATTR_KPARAM_INFO
	.align		4
.L_26:
        /*0058*/ 	.byte	0x04, 0x17
        /*005a*/ 	.short	(.L_28 - .L_27)
.L_27:
        /*005c*/ 	.word	0x00000000
        /*0060*/ 	.short	0x0008
        /*0062*/ 	.short	0x002c
        /*0064*/ 	.byte	0x00, 0xf0, 0x11, 0x00


	//----- nvinfo : EIATTR_KPARAM_INFO
	.align		4
.L_28:
        /*0068*/ 	.byte	0x04, 0x17
        /*006a*/ 	.short	(.L_30 - .L_29)
.L_29:
        /*006c*/ 	.word	0x00000000
        /*0070*/ 	.short	0x0007
        /*0072*/ 	.short	0x0028
        /*0074*/ 	.byte	0x00, 0xf0, 0x11, 0x00


	//----- nvinfo : EIATTR_KPARAM_INFO
	.align		4
.L_30:
        /*0078*/ 	.byte	0x04, 0x17
        /*007a*/ 	.short	(.L_32 - .L_31)
.L_31:
        /*007c*/ 	.word	0x00000000
        /*0080*/ 	.short	0x0006
        /*0082*/ 	.short	0x0024
        /*0084*/ 	.byte	0x00, 0xf0, 0x11, 0x00


	//----- nvinfo : EIATTR_KPARAM_INFO
	.align		4
.L_32:
        /*0088*/ 	.byte	0x04, 0x17
        /*008a*/ 	.short	(.L_34 - .L_33)
.L_33:
        /*008c*/ 	.word	0x00000000
        /*0090*/ 	.short	0x0005
        /*0092*/ 	.short	0x0020
        /*0094*/ 	.byte	0x00, 0xf0, 0x11, 0x00


	//----- nvinfo : EIATTR_KPARAM_INFO
	.align		4
.L_34:
        /*0098*/ 	.byte	0x04, 0x17
        /*009a*/ 	.short	(.L_36 - .L_35)
.L_35:
        /*009c*/ 	.word	0x00000000
        /*00a0*/ 	.short	0x0004
        /*00a2*/ 	.short	0x001c
        /*00a4*/ 	.byte	0x00, 0xf0, 0x11, 0x00


	//----- nvinfo : EIATTR_KPARAM_INFO
	.align		4
.L_36:
        /*00a8*/ 	.byte	0x04, 0x17
        /*00aa*/ 	.short	(.L_38 - .L_37)
.L_37:
        /*00ac*/ 	.word	0x00000000
        /*00b0*/ 	.short	0x0003
        /*00b2*/ 	.short	0x0018
        /*00b4*/ 	.byte	0x00, 0xf0, 0x11, 0x00


	//----- nvinfo : EIATTR_KPARAM_INFO
	.align		4
.L_38:
        /*00b8*/ 	.byte	0x04, 0x17
        /*00ba*/ 	.short	(.L_40 - .L_39)
.L_39:
        /*00bc*/ 	.word	0x00000000
        /*00c0*/ 	.short	0x0002
        /*00c2*/ 	.short	0x0010
        /*00c4*/ 	.byte	0x00, 0xf4, 0x21, 0x00


	//----- nvinfo : EIATTR_KPARAM_INFO
	.align		4
.L_40:
        /*00c8*/ 	.byte	0x04, 0x17
        /*00ca*/ 	.short	(.L_42 - .L_41)
.L_41:
        /*00cc*/ 	.word	0x00000000
        /*00d0*/ 	.short	0x0001
        /*00d2*/ 	.short	0x0008
        /*00d4*/ 	.byte	0x00, 0xf4, 0x21, 0x00


	//----- nvinfo : EIATTR_KPARAM_INFO
	.align		4
.L_42:
        /*00d8*/ 	.byte	0x04, 0x17
        /*00da*/ 	.short	(.L_44 - .L_43)
.L_43:
        /*00dc*/ 	.word	0x00000000
        /*00e0*/ 	.short	0x0000
        /*00e2*/ 	.short	0x0000
        /*00e4*/ 	.byte	0x00, 0xf4, 0x21, 0x00


	//----- nvinfo : EIATTR_AT_ENTRY_FRAGMENTS
	.align		4
.L_44:
        /*00e8*/ 	.byte	0x04, 0x4f
        /*00ea*/ 	.short	(.L_46 - .L_45)


	//   ....[0]....
.L_45:
        /*00ec*/ 	.word	0x00000004


	//----- nvinfo : EIATTR_RESERVED_SMEM_USED
	.align		4
.L_46:
        /*00f0*/ 	.byte	0x01, 0x41
	.zero		2


	//----- nvinfo : EIATTR_SPARSE_MMA_MASK
	.align		4
        /*00f4*/ 	.byte	0x03, 0x50
        /*00f6*/ 	.short	0x0000


	//----- nvinfo : EIATTR_TCGEN05_1CTA_USED
	.align		4
        /*00f8*/ 	.byte	0x01, 0x51
	.zero		2


	//----- nvinfo : EIATTR_MAXREG_COUNT
	.align		4
        /*00fc*/ 	.byte	0x03, 0x1b
        /*00fe*/ 	.short	0x00ff


	//----- nvinfo : EIATTR_NUM_BARRIERS
	.align		4
        /*0100*/ 	.byte	0x02, 0x4c
        /*0102*/ 	.byte	0x01
	.zero		1


	//----- nvinfo : EIATTR_INT_WARP_WIDE_INSTR_OFFSETS
	.align		4
        /*0104*/ 	.byte	0x04, 0x31
        /*0106*/ 	.short	(.L_48 - .L_47)


	//   ....[0]....
.L_47:
        /*0108*/ 	.word	0x00001bf0


	//   ....[1]....
        /*010c*/ 	.word	0x00001c20


	//   ....[2]....
        /*0110*/ 	.word	0x00004cc0


	//   ....[3]....
        /*0114*/ 	.word	0x00009dc0


	//   ....[4]....
        /*0118*/ 	.word	0x00009e10


	//----- nvinfo : EIATTR_COOP_GROUP_MASK_REGIDS
	.align		4
.L_48:
        /*011c*/ 	.byte	0x04, 0x29
        /*011e*/ 	.short	(.L_50 - .L_49)


	//   ....[0]....
.L_49:
        /*0120*/ 	.word	0xffffffff


	//   ....[1]....
        /*0124*/ 	.word	0xffffffff


	//   ....[2]....
        /*0128*/ 	.word	0xffffffff


	//   ....[3]....
        /*012c*/ 	.word	0xffffffff


	//----- nvinfo : EIATTR_COOP_GROUP_INSTR_OFFSETS
	.align		4
.L_50:
        /*0130*/ 	.byte	0x04, 0x28
        /*0132*/ 	.short	(.L_52 - .L_51)


	//   ....[0]....
.L_51:
        /*0134*/ 	.word	0x00000070


	//   ....[1]....
        /*0138*/ 	.word	0x00000330


	//   ....[2]....
        /*013c*/ 	.word	0x00009c50


	//   ....[3]....
        /*0140*/ 	.word	0x00009ec0


	//----- nvinfo : EIATTR_VRC_CTA_INIT_COUNT
	.align		4
.L_52:
        /*0144*/ 	.byte	0x02, 0x4a
        /*0146*/ 	.byte	0x80
	.zero		1


	//----- nvinfo : EIATTR_MBARRIER_INSTR_OFFSETS
	.align		4
        /*0148*/ 	.byte	0x04, 0x39
        /*014a*/ 	.short	(.L_54 - .L_53)


	//   ....[0]....
.L_53:
        /*014c*/ 	.word	0x00001db0
        /*0150*/ 	.word	0x000000ff
        /*0154*/ 	.word	0x00000000
        /*0158*/ 	.short	0x0100
        /*015a*/ 	.byte	0x0b
	.zero		1


	//   ....[1]....
        /*015c*/ 	.word	0x00004cf0
        /*0160*/ 	.word	0x000000ff
        /*0164*/ 	.word	0x0000a008
        /*0168*/ 	.short	0x0100
        /*016a*/ 	.byte	0x09
	.zero		1


	//   ....[2]....
        /*016c*/ 	.word	0x00005780
        /*0170*/ 	.word	0x000000ff
        /*0174*/ 	.word	0x00000000
        /*0178*/ 	.short	0x010a
        /*017a*/ 	.byte	0x0b
	.zero		1


	//   ....[3]....
        /*017c*/ 	.word	0x00007bf0
        /*0180*/ 	.word	0x000000ff
        /*0184*/ 	.word	0x00000000
        /*0188*/ 	.short	0x010a
        /*018a*/ 	.byte	0x0b
	.zero		1


	//   ....[4]....
        /*018c*/ 	.word	0x00007d50
        /*0190*/ 	.word	0x000000ff
        /*0194*/ 	.word	0x0000a000
        /*0198*/ 	.short	0x0108
        /*019a*/ 	.byte	0x09
	.zero		1


	//   ....[5]....
        /*019c*/ 	.word	0x00007de0
        /*01a0*/ 	.word	0x000000ff
        /*01a4*/ 	.word	0x0000a008
        /*01a8*/ 	.short	0x0108
        /*01aa*/ 	.byte	0x09
	.zero		1


	//   ....[6]....
        /*01ac*/ 	.word	0x00009ee0
        /*01b0*/ 	.word	0x000000ff
        /*01b4*/ 	.word	0x00000000
        /*01b8*/ 	.short	0x010a
        /*01ba*/ 	.byte	0x0b
	.zero		1


	//   ....[7]....
        /*01bc*/ 	.word	0x00009f10
        /*01c0*/ 	.word	0x000000ff
        /*01c4*/ 	.word	0x00000000
        /*01c8*/ 	.short	0x010a
        /*01ca*/ 	.byte	0x0b
	.zero		1


	//----- nvinfo : EIATTR_NUM_MBARRIERS
	.align		4
.L_54:
        /*01cc*/ 	.byte	0x03, 0x38
        /*01ce*/ 	.short	0x0002


	//----- nvinfo : EIATTR_EXIT_INSTR_OFFSETS
	.align		4
        /*01d0*/ 	.byte	0x04, 0x1c
        /*01d2*/ 	.short	(.L_56 - .L_55)


	//   ....[0]....
.L_55:
        /*01d4*/ 	.word	0x00009ed0


	//----- nvinfo : EIATTR_REQNTID
	.align		4
.L_56:
        /*01d8*/ 	.byte	0x04, 0x10
        /*01da*/ 	.short	(.L_58 - .L_57)
.L_57:
        /*01dc*/ 	.word	0x00000100
        /*01e0*/ 	.word	0x00000001
        /*01e4*/ 	.word	0x00000001


	//----- nvinfo : EIATTR_CRS_STACK_SIZE
	.align		4
.L_58:
        /*01e8*/ 	.byte	0x04, 0x1e
        /*01ea*/ 	.short	(.L_60 - .L_59)
.L_59:
        /*01ec*/ 	.word	0x00000000


	//----- nvinfo : EIATTR_CBANK_PARAM_SIZE
	.align		4
.L_60:
        /*01f0*/ 	.byte	0x03, 0x19
        /*01f2*/ 	.short	0x0050


	//----- nvinfo : EIATTR_PARAM_CBANK
	.align		4
        /*01f4*/ 	.byte	0x04, 0x0a
        /*01f6*/ 	.short	(.L_62 - .L_61)
	.align		4
.L_61:
        /*01f8*/ 	.word	index@(.nv.constant0.matmul_kernel)
        /*01fc*/ 	.short	0x0380
        /*01fe*/ 	.short	0x0050


	//----- nvinfo : EIATTR_SW_WAR
	.align		4
.L_62:
        /*0200*/ 	.byte	0x04, 0x36
        /*0202*/ 	.short	(.L_64 - .L_63)
.L_63:
        /*0204*/ 	.word	0x00000008
.L_64:


//--------------------- .nv.compat                --------------------------
	.section	.nv.compat,"",@"SHT_CUDA_COMPAT_INFO"
	.align	4
        /*0000*/ 	.byte	0x02, 0x02, 0x02, 0x00, 0x02, 0x05, 0x05, 0x00, 0x02, 0x03, 0x00, 0x00, 0x02, 0x06, 0x01, 0x00


//--------------------- .nv.callgraph             --------------------------
	.section	.nv.callgraph,"",@"SHT_CUDA_CALLGRAPH"
	.align	4
	.sectionentsize	8
	.align		4
        /*0000*/ 	.word	0x00000000
	.align		4
        /*0004*/ 	.word	0xffffffff
	.align		4
        /*0008*/ 	.word	0x00000000
	.align		4
        /*000c*/ 	.word	0xfffffffe
	.align		4
        /*0010*/ 	.word	0x00000000
	.align		4
        /*0014*/ 	.word	0xfffffffd
	.align		4
        /*0018*/ 	.word	0x00000000
	.align		4
        /*001c*/ 	.word	0xfffffffc


//--------------------- .text.matmul_kernel       --------------------------
	.section	.text.matmul_kernel,"ax",@progbits
	.align	128
        .global         matmul_kernel
        .type           matmul_kernel,@function
        .size           matmul_kernel,(.L_x_20 - matmul_kernel)
        .other          matmul_kernel,@"STO_CUDA_ENTRY STV_DEFAULT"
matmul_kernel:
.text.matmul_kernel:
[----:B------:R-:W0:Y:S01]  /*0000*/  LDC R1, c[0x0][0x37c] ;  /* 0x0000df00ff017b82 */ /* 0x000e220000000800 */
[----:B------:R-:W1:Y:S01]  /*0010*/  S2R R17, SR_TID.X ;  /* 0x0000000000117919 */ /* 0x000e620000002100 */
[----:B------:R-:W2:Y:S01]  /*0020*/  LDCU.64 UR22, c[0x0][0x358] ;  /* 0x00006b00ff1677ac */ /* 0x000ea20008000a00 */
[----:B-1----:R-:W-:-:S13]  /*0030*/  ISETP.GE.U32.AND P0, PT, R17, 0x20, PT ;  /* 0x000000201100780c */ /* 0x002fda0003f06070 */
[----:B------:R-:W-:Y:S02]  /*0040*/  VOTEU.ANY UP0, P0 ;  /* 0x0000000000ff7886 */ /* 0x000fe40000000100 */
[----:B0-2---:R-:W-:Y:S05]  /*0050*/  BRA.U UP0, `(.L_x_0) ;  /* 0x0000000100b87547 */ /* 0x005fea000b800000 */
[----:B------:R-:W0:Y:S01]  /*0060*/  S2UR UR6, SR_CgaCtaId ;  /* 0x00000000000679c3 */ /* 0x000e220000008800 */
[----:B------:R-:W-:Y:S01]  /*0070*/  NOP ;  /* 0x0000000000007918 */ /* 0x000fe20000000000 */
[----:B------:R-:W-:Y:S02]  /*0080*/  UMOV UR4, 0x40 ;  /* 0x0000004000047882 */ /* 0x000fe40000000000 */
[----:B0-----:R-:W-:-:S09]  /*0090*/  ULEA UR4, UR6, UR4, 0x18 ;  /* 0x0000000406047291 */ /* 0x001fd2000f8ec0ff */
[----:B------:R-:W0:Y:S01]  /*00a0*/  LDS.U8 R0, [UR4] ;  /* 0x00000004ff007984 */ /* 0x000e220008000000 */
[----:B------:R-:W-:Y:S02]  /*00b0*/  UMOV UR4, 0x400 ;  /* 0x0000040000047882 */ /* 0x000fe40000000000 */
[----:B------:R-:W-:Y:S01]  /*00c0*/  ULEA UR4, UR6, UR4, 0x18 ;  /* 0x0000000406047291 */ /* 0x000fe2000f8ec0ff */
[----:B0-----:R-:W-:-:S13]  /*00d0*/  ISETP.NE.AND P0, PT, R0, RZ, PT ;  /* 0x000000ff0000720c */ /* 0x001fda0003f05270 */
[----:B------:R-:W-:Y:S05]  /*00e0*/  @P0 BRA `(.L_x_1) ;  /* 0x00000000007c0947 */ /* 0x000fea0003800000 */
[----:B------:R-:W-:-:S13]  /*00f0*/  ELECT P0, URZ, PT ;  /* 0x0000000000ff782f */ /* 0x000fda0003800000 */
[----:B------:R-:W-:Y:S05]  /*0100*/  @!P0 BRA `(.L_x_2) ;  /* 0x0000000000848947 */ /* 0x000fea0003800000 */
[----:B------:R-:W-:Y:S01]  /*0110*/  UMOV UR5, 0x4 ;  /* 0x0000000400057882 */ /* 0x000fe20000000000 */
[----:B------:R-:W-:Y:S02]  /*0120*/  IMAD.MOV.U32 R4, RZ, RZ, 0x1 ;  /* 0x00000001ff047424 */ /* 0x000fe400078e00ff */
[----:B------:R-:W-:Y:S02]  /*0130*/  IMAD.MOV.U32 R5, RZ, RZ, 0xf ;  /* 0x0000000fff057424 */ /* 0x000fe400078e00ff */
[----:B------:R-:W-:Y:S04]  /*0140*/  DEPBAR.LE SB0, 0x36 ;  /* 0x00008d800000791a */ /* 0x000fe80000000000 */
[----:B------:R-:W0:Y:S02]  /*0150*/  UTCATOMSWS.FIND_AND_SET.ALIGN UP1, UR5, UR5 ;  /* 0x00000005000575e3 */ /* 0x000e240008020800 */
[----:B0-----:R-:W-:-:S04]  /*0160*/  PLOP3.LUT P0, PT, PT, PT, UP1, 0x80, 0x8 ;  /* 0x000000000008781c */ /* 0x001fc80003f0f018 */
[----:B------:R-:W-:-:S04]  /*0170*/  SEL R0, RZ, 0xffffffff, !P0 ;  /* 0xffffffffff007807 */ /* 0x000fc80004000000 */
[----:B------:R-:W-:Y:S01]  /*0180*/  ISETP.NE.AND P0, PT, R0, RZ, PT ;  /* 0x000000ff0000720c */ /* 0x000fe20003f05270 */
[----:B------:R-:W-:-:S12]  /*0190*/  IMAD.U32 R0, RZ, RZ, UR5 ;  /* 0x00000005ff007e24 */ /* 0x000fd8000f8e00ff */
[----:B------:R-:W-:Y:S05]  /*01a0*/  @P0 BRA `(.L_x_3) ;  /* 0x0000000000240947 */ /* 0x000fea0003800000 */
.L_x_4:
[----:B------:R-:W-:Y:S05]  /*01b0*/  NANOSLEEP 0x64 ;  /* 0x000000640000795d */ /* 0x000fea0003800000 */
[----:B------:R-:W-:-:S05]  /*01c0*/  UMOV UR5, 0x4 ;  /* 0x0000000400057882 */ /* 0x000fca0000000000 */
[----:B------:R-:W-:Y:S04]  /*01d0*/  DEPBAR.LE SB0, 0x36 ;  /* 0x00008d800000791a */ /* 0x000fe80000000000 */
[----:B------:R-:W0:Y:S02]  /*01e0*/  UTCATOMSWS.FIND_AND_SET.ALIGN UP1, UR5, UR5 ;  /* 0x00000005000575e3 */ /* 0x000e240008020800 */
[----:B0-----:R-:W-:-:S04]  /*01f0*/  PLOP3.LUT P0, PT, PT, PT, UP1, 0x80, 0x8 ;  /* 0x000000000008781c */ /* 0x001fc80003f0f018 */
[----:B------:R-:W-:-:S04]  /*0200*/  SEL R0, RZ, 0xffffffff, !P0 ;  /* 0xffffffffff007807 */ /* 0x000fc80004000000 */
[----:B------:R-:W-:Y:S01]  /*0210*/  ISETP.NE.AND P0, PT, R0, RZ, PT ;  /* 0x000000ff0000720c */ /* 0x000fe20003f05270 */
[----:B------:R-:W-:-:S12]  /*0220*/  IMAD.U32 R0, RZ, RZ, UR5 ;  /* 0x00000005ff007e24 */ /* 0x000fd8000f8e00ff */
[----:B------:R-:W-:Y:S05]  /*0230*/  @!P0 BRA `(.L_x_4) ;  /* 0xfffffffc00dc8947 */ /* 0x000fea000383ffff */
.L_x_3:
[C---:B------:R-:W-:Y:S01]  /*0240*/  VIADD R3, R0.reuse, 0x10 ;  /* 0x0000001000037836 */ /* 0x040fe20000000000 */
[----:B------:R-:W-:Y:S01]  /*0250*/  UMOV UR5, 0x50 ;  /* 0x0000005000057882 */ /* 0x000fe20000000000 */
[----:B------:R-:W-:Y:S01]  /*0260*/  SHF.L.U32 R2, R5, R0, RZ ;  /* 0x0000000005027219 */ /* 0x000fe200000006ff */
[----:B------:R-:W-:Y:S01]  /*0270*/  ULEA UR5, UR6, UR5, 0x18 ;  /* 0x0000000506057291 */ /* 0x000fe2000f8ec0ff */
[----:B------:R-:W-:Y:S01]  /*0280*/  IMAD.SHL.U32 R0, R0, 0x20, RZ ;  /* 0x0000002000007824 */ /* 0x000fe200078e00ff */
[----:B------:R-:W-:-:S04]  /*0290*/  SHF.L.U32 R3, R4, R3, RZ ;  /* 0x0000000304037219 */ /* 0x000fc800000006ff */
[----:B------:R-:W-:-:S05]  /*02a0*/  LOP3.LUT R2, R3, R2, RZ, 0xfc, !PT ;  /* 0x0000000203027212 */ /* 0x000fca00078efcff */
[----:B------:R0:W-:Y:S04]  /*02b0*/  ATOMS.OR RZ, [UR5], R2 ;  /* 0x00000002ffff798c */ /* 0x0001e8000b000005 */
[----:B------:R0:W-:Y:S01]  /*02c0*/  STS [UR4], R0 ;  /* 0x00000000ff007988 */ /* 0x0001e20008000804 */
[----:B------:R-:W-:Y:S05]  /*02d0*/  BRA `(.L_x_2) ;  /* 0x0000000000107947 */ /* 0x000fea0003800000 */
.L_x_1:
[----:B------:R-:W-:Y:S01]  /*02e0*/  IMAD.MOV.U32 R0, RZ, RZ, -0x1 ;  /* 0xffffffffff007424 */ /* 0x000fe200078e00ff */
[----:B------:R-:W-:-:S04]  /*02f0*/  MOV R2, 0x320 ;  /* 0x0000032000027802 */ /* 0x000fc80000000f00 */
[----:B------:R0:W-:Y:S03]  /*0300*/  STS [UR4], R0 ;  /* 0x00000000ff007988 */ /* 0x0001e60008000804 */
[----:B0-----:R-:W-:Y:S05]  /*0310*/  CALL.REL.NOINC `($__internal_1_$__cuda_sm10x_tcgen05_guardrail_trap_phase_invalid_during_alloc) ;  /* 0x0000009c00147944 */ /* 0x001fea0003c00000 */
.L_x_2:
[----:B------:R-:W-:Y:S05]  /*0320*/  WARPSYNC.ALL ;  /* 0x0000000000007948 */ /* 0x000fea0003800000 */
[----:B------:R-:W-:Y:S01]  /*0330*/  NOP ;  /* 0x0000000000007918 */ /* 0x000fe20000000000 */
.L_x_0:
[----:B------:R-:W1:Y:S01]  /*0340*/  LDC.64 R26, c[0x0][0x398] ;  /* 0x0000e600ff1a7b82 */ /* 0x000e620000000a00 */
[----:B------:R-:W2:Y:S01]  /*0350*/  S2R R5, SR_CTAID.X ;  /* 0x0000000000057919 */ /* 0x000ea20000002500 */
[----:B------:R-:W-:Y:S01]  /*0360*/  UMOV UR9, 0x400 ;  /* 0x0000040000097882 */ /* 0x000fe20000000000 */
[----:B------:R-:W3:Y:S01]  /*0370*/  LDCU UR4, c[0x0][0x3ac] ;  /* 0x00007580ff0477ac */ /* 0x000ee20008000800 */
[----:B------:R-:W4:Y:S04]  /*0380*/  LDCU UR10, c[0x0][0x3b0] ;  /* 0x00007600ff0a77ac */ /* 0x000f280008000800 */
[----:B------:R-:W5:Y:S01]  /*0390*/  S2UR UR6, SR_CgaCtaId ;  /* 0x00000000000679c3 */ /* 0x000f620000008800 */
[----:B------:R-:W0:Y:S01]  /*03a0*/  LDCU.128 UR16, c[0x0][0x380] ;  /* 0x00007000ff1077ac */ /* 0x000e220008000c00 */
[----:B------:R-:W0:Y:S06]  /*03b0*/  LDCU UR15, c[0x0][0x3b0] ;  /* 0x00007600ff0f77ac */ /* 0x000e2c0008000800 */
[----:B------:R-:W0:Y:S01]  /*03c0*/  LDC R136, c[0x0][0x3a0] ;  /* 0x0000e800ff887b82 */ /* 0x000e220000000800 */
[----:B------:R-:W0:Y:S01]  /*03d0*/  LDCU UR11, c[0x0][0x3b0] ;  /* 0x00007600ff0b77ac */ /* 0x000e220008000800 */
[----:B------:R-:W0:Y:S02]  /*03e0*/  LDCU UR12, c[0x0][0x3b0] ;  /* 0x00007600ff0c77ac */ /* 0x000e240008000800 */
[----:B01----:R-:W-:Y:S01]  /*03f0*/  VIADD R0, R27, 0x3f ;  /* 0x0000003f1b007836 */ /* 0x003fe20000000000 */
[----:B------:R-:W-:-:S02]  /*0400*/  IABS R19, R26 ;  /* 0x0000001a00137213 */ /* 0x000fc40000000000 */
[----:B------:R-:W-:Y:S01]  /*0410*/  IABS R24, R27 ;  /* 0x0000001b00187213 */ /* 0x000fe20000000000 */
[----:B------:R-:W0:Y:S01]  /*0420*/  LDCU UR14, c[0x0][0x3b0] ;  /* 0x00007600ff0e77ac */ /* 0x000e220008000800 */
[----:B------:R-:W-:Y:S01]  /*0430*/  SHF.R.S32.HI R3, RZ, 0x1f, R0 ;  /* 0x0000001fff037819 */ /* 0x000fe20000011400 */
[----:B-----5:R-:W-:-:S03]  /*0440*/  ULEA UR9, UR6, UR9, 0x18 ;  /* 0x0000000906097291 */ /* 0x020fc6000f8ec0ff */
[----:B------:R-:W-:Y:S01]  /*0450*/  LEA.HI R3, R3, R0, RZ, 0x6 ;  /* 0x0000000003037211 */ /* 0x000fe200078f30ff */
[----:B------:R-:W-:Y:S01]  /*0460*/  BAR.SYNC.DEFER_BLOCKING 0x0 ;  /* 0x0000000000007b1d */ /* 0x000fe20000010000 */
[----:B--2---:R-:W-:Y:S02]  /*0470*/  IABS R8, R5 ;  /* 0x0000000500087213 */ /* 0x004fe40000000000 */
[----:B------:R-:W-:-:S03]  /*0480*/  SHF.R.S32.HI R3, RZ, 0x6, R3 ;  /* 0x00000006ff037819 */ /* 0x000fc60000011403 */
[----:B------:R-:W1:Y:S02]  /*0490*/  LDCU UR7, c[0x0][0x3a4] ;  /* 0x00007480ff0777ac */ /* 0x000e640008000800 */
[----:B------:R-:W-:Y:S01]  /*04a0*/  IMAD.SHL.U32 R4, R3, 0x8, RZ ;  /* 0x0000000803047824 */ /* 0x000fe200078e00ff */
[----:B------:R-:W2:Y:S04]  /*04b0*/  LDCU UR20, c[0x0][0x380] ;  /* 0x00007000ff1477ac */ /* 0x000ea80008000800 */
[-C--:B------:R-:W-:Y:S02]  /*04c0*/  IABS R7, R4.reuse ;  /* 0x0000000400077213 */ /* 0x080fe40000000000 */
[----:B------:R-:W-:Y:S02]  /*04d0*/  IABS R10, R4 ;  /* 0x00000004000a7213 */ /* 0x000fe40000000000 */
[----:B------:R-:W5:Y:S01]  /*04e0*/  I2F.RP R0, R7 ;  /* 0x0000000700007306 */ /* 0x000f620000209400 */
[----:B------:R-:W0:Y:S07]  /*04f0*/  LDS R11, [UR9] ;  /* 0x00000009ff0b7984 */ /* 0x000e2e0008000800 */
[----:B-----5:R-:W5:Y:S02]  /*0500*/  MUFU.RCP R0, R0 ;  /* 0x0000000000007308 */ /* 0x020f640000001000 */
[----:B-----5:R-:W-:-:S02]  /*0510*/  VIADD R2, R0, 0xffffffe ;  /* 0x0ffffffe00027836 */ /* 0x020fc40000000000 */
[----:B------:R-:W-:-:S04]  /*0520*/  IMAD.MOV R0, RZ, RZ, -R10 ;  /* 0x000000ffff007224 */ /* 0x000fc800078e0a0a */
[----:B------:R5:W1:Y:S02]  /*0530*/  F2I.FTZ.U32.TRUNC.NTZ R3, R2 ;  /* 0x0000000200037305 */ /* 0x000a64000021f000 */
[----:B-----5:R-:W-:Y:S01]  /*0540*/  IMAD.MOV.U32 R2, RZ, RZ, RZ ;  /* 0x000000ffff027224 */ /* 0x020fe200078e00ff */
[----:B0-----:R-:W-:Y:S01]  /*0550*/  R2UR UR8, R11 ;  /* 0x000000000b0872ca */ /* 0x001fe200000e0000 */
[----:B-1----:R-:W-:-:S04]  /*0560*/  IMAD.MOV R6, RZ, RZ, -R3 ;  /* 0x000000ffff067224 */ /* 0x002fc800078e0a03 */
[----:B------:R-:W-:Y:S02]  /*0570*/  IMAD R9, R6, R7, RZ ;  /* 0x0000000706097224 */ /* 0x000fe400078e02ff */
[----:B------:R-:W-:Y:S02]  /*0580*/  IMAD.MOV.U32 R6, RZ, RZ, R8 ;  /* 0x000000ffff067224 */ /* 0x000fe400078e0008 */
[----:B------:R-:W-:-:S06]  /*0590*/  IMAD.HI.U32 R3, R3, R9, R2 ;  /* 0x0000000903037227 */ /* 0x000fcc00078e0002 */
[----:B------:R-:W-:-:S04]  /*05a0*/  IMAD.HI.U32 R3, R3, R6, RZ ;  /* 0x0000000603037227 */ /* 0x000fc800078e00ff */
[----:B------:R-:W-:Y:S01]  /*05b0*/  IMAD R0, R3, R0, R6 ;  /* 0x0000000003007224 */ /* 0x000fe200078e0206 */
[----:B------:R-:W-:Y:S04]  /*05c0*/  BAR.SYNC.DEFER_BLOCKING 0x0 ;  /* 0x0000000000007b1d */ /* 0x000fe80000010000 */
[----:B------:R-:W-:-:S13]  /*05d0*/  ISETP.GT.U32.AND P1, PT, R7, R0, PT ;  /* 0x000000000700720c */ /* 0x000fda0003f24070 */
[----:B------:R-:W-:Y:S02]  /*05e0*/  @!P1 IMAD.IADD R0, R0, 0x1, -R7 ;  /* 0x0000000100009824 */ /* 0x000fe400078e0a07 */
[----:B------:R-:W-:Y:S01]  /*05f0*/  @!P1 VIADD R3, R3, 0x1 ;  /* 0x0000000103039836 */ /* 0x000fe20000000000 */
[----:B------:R-:W-:Y:S02]  /*0600*/  ISETP.NE.AND P1, PT, R4, RZ, PT ;  /* 0x000000ff0400720c */ /* 0x000fe40003f25270 */
[----:B------:R-:W-:Y:S02]  /*0610*/  ISETP.GE.U32.AND P0, PT, R0, R7, PT ;  /* 0x000000070000720c */ /* 0x000fe40003f06070 */
[----:B------:R-:W-:-:S04]  /*0620*/  LOP3.LUT R0, R5, R4, RZ, 0x3c, !PT ;  /* 0x0000000405007212 */ /* 0x000fc800078e3cff */
[----:B------:R-:W-:Y:S01]  /*0630*/  ISETP.GE.AND P2, PT, R0, RZ, PT ;  /* 0x000000ff0000720c */ /* 0x000fe20003f46270 */
[----:B------:R-:W-:-:S06]  /*0640*/  VIADD R0, R26, 0xff ;  /* 0x000000ff1a007836 */ /* 0x000fcc0000000000 */
[----:B------:R-:W-:-:S04]  /*0650*/  @P0 VIADD R3, R3, 0x1 ;  /* 0x0000000103030836 */ /* 0x000fc80000000000 */
[----:B------:R-:W-:Y:S01]  /*0660*/  IMAD.MOV.U32 R2, RZ, RZ, R3 ;  /* 0x000000ffff027224 */ /* 0x000fe200078e0003 */
[----:B------:R-:W-:-:S03]  /*0670*/  SHF.R.S32.HI R3, RZ, 0x1f, R0 ;  /* 0x0000001fff037819 */ /* 0x000fc60000011400 */
[----:B------:R-:W-:Y:S01]  /*0680*/  @!P2 IMAD.MOV R2, RZ, RZ, -R2 ;  /* 0x000000ffff02a224 */ /* 0x000fe200078e0a02 */
[----:B------:R-:W-:Y:S02]  /*0690*/  @!P1 LOP3.LUT R2, RZ, R4, RZ, 0x33, !PT ;  /* 0x00000004ff029212 */ /* 0x000fe400078e33ff */
[----:B------:R-:W-:-:S03]  /*06a0*/  LEA.HI R3, R3, R0, RZ, 0x8 ;  /* 0x0000000003037211 */ /* 0x000fc600078f40ff */
[----:B------:R-:W-:Y:S02]  /*06b0*/  IMAD.SHL.U32 R8, R2, 0x8, RZ ;  /* 0x0000000802087824 */ /* 0x000fe400078e00ff */
[----:B------:R-:W-:-:S03]  /*06c0*/  IMAD.MOV R2, RZ, RZ, -R2 ;  /* 0x000000ffff027224 */ /* 0x000fc600078e0a02 */
[----:B------:R-:W-:Y:S01]  /*06d0*/  LEA.HI.SX32 R3, R3, -R8, 0x18 ;  /* 0x8000000803037211 */ /* 0x000fe200078fc2ff */
[----:B------:R-:W-:Y:S02]  /*06e0*/  IMAD R6, R4, R2, R5 ;  /* 0x0000000204067224 */ /* 0x000fe400078e0205 */
[----:B------:R-:W-:Y:S01]  /*06f0*/  IMAD.MOV.U32 R2, RZ, RZ, RZ ;  /* 0x000000ffff027224 */ /* 0x000fe200078e00ff */
[----:B------:R-:W-:Y:S02]  /*0700*/  VIMNMX R9, PT, PT, R3, 0x8, PT ;  /* 0x0000000803097848 */ /* 0x000fe40003fe0100 */
[----:B------:R-:W-:Y:S02]  /*0710*/  IABS R4, R6 ;  /* 0x0000000600047213 */ /* 0x000fe40000000000 */
[----:B------:R-:W-:-:S04]  /*0720*/  IABS R7, R9 ;  /* 0x0000000900077213 */ /* 0x000fc80000000000 */
[----:B------:R-:W0:Y:S08]  /*0730*/  I2F.RP R0, R7 ;  /* 0x0000000700007306 */ /* 0x000e300000209400 */
[----:B0-----:R-:W0:Y:S02]  /*0740*/  MUFU.RCP R0, R0 ;  /* 0x0000000000007308 */ /* 0x001e240000001000 */
[----:B0-----:R-:W-:-:S06]  /*0750*/  VIADD R3, R0, 0xffffffe ;  /* 0x0ffffffe00037836 */ /* 0x001fcc0000000000 */
[----:B------:R-:W0:Y:S02]  /*0760*/  F2I.FTZ.U32.TRUNC.NTZ R3, R3 ;  /* 0x0000000300037305 */ /* 0x000e24000021f000 */
[----:B0-----:R-:W-:-:S04]  /*0770*/  IMAD.MOV R10, RZ, RZ, -R3 ;  /* 0x000000ffff0a7224 */ /* 0x001fc800078e0a03 */
[----:B------:R-:W-:Y:S01]  /*0780*/  IMAD R5, R10, R7, RZ ;  /* 0x000000070a057224 */ /* 0x000fe200078e02ff */
[----:B------:R-:W-:-:S03]  /*0790*/  IABS R10, R9 ;  /* 0x00000009000a7213 */ /* 0x000fc60000000000 */
[----:B------:R-:W-:Y:S02]  /*07a0*/  IMAD.HI.U32 R2, R3, R5, R2 ;  /* 0x0000000503027227 */ /* 0x000fe400078e0002 */
[----:B------:R-:W0:Y:S02]  /*07b0*/  I2F.RP R5, R24 ;  /* 0x0000001800057306 */ /* 0x000e240000209400 */
[----:B------:R-:W-:Y:S02]  /*07c0*/  IMAD.MOV.U32 R3, RZ, RZ, R4 ;  /* 0x000000ffff037224 */ /* 0x000fe400078e0004 */
[----:B------:R-:W-:Y:S02]  /*07d0*/  IMAD.MOV R0, RZ, RZ, -R10 ;  /* 0x000000ffff007224 */ /* 0x000fe400078e0a0a */
[----:B------:R-:W-:Y:S02]  /*07e0*/  IMAD.HI.U32 R2, R2, R3, RZ ;  /* 0x0000000302027227 */ /* 0x000fe400078e00ff */
[----:B------:R-:W1:Y:S02]  /*07f0*/  I2F.RP R4, R19 ;  /* 0x0000001300047306 */ /* 0x000e640000209400 */
[----:B------:R-:W-:-:S05]  /*0800*/  IMAD R0, R2, R0, R3 ;  /* 0x0000000002007224 */ /* 0x000fca00078e0203 */
[----:B------:R-:W-:Y:S01]  /*0810*/  ISETP.GT.U32.AND P1, PT, R7, R0, PT ;  /* 0x000000000700720c */ /* 0x000fe20003f24070 */
[----:B0-----:R-:W-:Y:S08]  /*0820*/  MUFU.RCP R5, R5 ;  /* 0x0000000500057308 */ /* 0x001ff00000001000 */
[----:B-1----:R-:W0:Y:S04]  /*0830*/  MUFU.RCP R4, R4 ;  /* 0x0000000400047308 */ /* 0x002e280000001000 */
[----:B------:R-:W-:-:S02]  /*0840*/  @!P1 IMAD.IADD R0, R0, 0x1, -R7 ;  /* 0x0000000100009824 */ /* 0x000fc400078e0a07 */
[----:B------:R-:W-:Y:S01]  /*0850*/  @!P1 VIADD R2, R2, 0x1 ;  /* 0x0000000102029836 */ /* 0x000fe20000000000 */
[----:B------:R-:W-:Y:S02]  /*0860*/  ISETP.NE.AND P1, PT, R9, RZ, PT ;  /* 0x000000ff0900720c */ /* 0x000fe40003f25270 */
[----:B------:R-:W-:Y:S02]  /*0870*/  ISETP.GE.U32.AND P0, PT, R0, R7, PT ;  /* 0x000000070000720c */ /* 0x000fe40003f06070 */
[----:B------:R-:W-:Y:S02]  /*0880*/  LOP3.LUT R0, R6, R9, RZ, 0x3c, !PT ;  /* 0x0000000906007212 */ /* 0x000fe400078e3cff */
[----:B------:R-:W-:Y:S02]  /*0890*/  SHF.R.U32.HI R7, RZ, 0x5, R17 ;  /* 0x00000005ff077819 */ /* 0x000fe40000011611 */
[----:B------:R-:W-:Y:S01]  /*08a0*/  ISETP.GE.AND P2, PT, R0, RZ, PT ;  /* 0x000000ff0000720c */ /* 0x000fe20003f46270 */
[----:B0-----:R-:W-:Y:S01]  /*08b0*/  VIADD R3, R4, 0xffffffe ;  /* 0x0ffffffe04037836 */ /* 0x001fe20000000000 */
[----:B------:R-:W-:Y:S01]  /*08c0*/  R2UR UR13, R7 ;  /* 0x00000000070d72ca */ /* 0x000fe200000e0000 */
[----:B------:R-:W-:-:S04]  /*08d0*/  VIADD R4, R5, 0xffffffe ;  /* 0x0ffffffe05047836 */ /* 0x000fc80000000000 */
[----:B------:R-:W-:Y:S01]  /*08e0*/  @P0 VIADD R2, R2, 0x1 ;  /* 0x0000000102020836 */ /* 0x000fe20000000000 */
[----:B------:R-:W0:Y:S03]  /*08f0*/  F2I.FTZ.U32.TRUNC.NTZ R3, R3 ;  /* 0x0000000300037305 */ /* 0x000e26000021f000 */
[----:B------:R-:W-:-:S04]  /*0900*/  IMAD.MOV.U32 R10, RZ, RZ, R2 ;  /* 0x000000ffff0a7224 */ /* 0x000fc800078e0002 */
[----:B------:R-:W-:Y:S01]  /*0910*/  @!P2 IMAD.MOV R10, RZ, RZ, -R10 ;  /* 0x000000ffff0aa224 */ /* 0x000fe200078e0a0a */
[----:B------:R1:W5:Y:S01]  /*0920*/  F2I.FTZ.U32.TRUNC.NTZ R5, R4 ;  /* 0x0000000400057305 */ /* 0x000362000021f000 */
[----:B------:R-:W-:Y:S01]  /*0930*/  @!P1 LOP3.LUT R10, RZ, R9, RZ, 0x33, !PT ;  /* 0x00000009ff0a9212 */ /* 0x000fe200078e33ff */
[----:B------:R-:W-:-:S04]  /*0940*/  USHF.L.U32 UR5, UR13, 0x4, URZ ;  /* 0x000000040d057899 */ /* 0x000fc800080006ff */
[----:B------:R-:W-:Y:S01]  /*0950*/  IMAD.MOV R0, RZ, RZ, -R10 ;  /* 0x000000ffff007224 */ /* 0x000fe200078e0a0a */
[----:B------:R-:W-:Y:S01]  /*0960*/  ULOP3.LUT UR5, UR5, 0x40, URZ, 0xc0, !UPT ;  /* 0x0000004005057892 */ /* 0x000fe2000f8ec0ff */
[----:B0-----:R-:W-:Y:S01]  /*0970*/  IMAD.MOV R2, RZ, RZ, -R3 ;  /* 0x000000ffff027224 */ /* 0x001fe200078e0a03 */
[----:B-1----:R-:W-:Y:S01]  /*0980*/  SHF.R.U32.HI R4, RZ, 0x6, R17 ;  /* 0x00000006ff047819 */ /* 0x002fe20000011611 */
[----:B------:R-:W-:Y:S02]  /*0990*/  IMAD R0, R9, R0, R6 ;  /* 0x0000000009007224 */ /* 0x000fe400078e0206 */
[----:B------:R-:W-:Y:S02]  /*09a0*/  IMAD R7, R2, R19, RZ ;  /* 0x0000001302077224 */ /* 0x000fe400078e02ff */
[----:B------:R-:W-:Y:S02]  /*09b0*/  IMAD.MOV.U32 R2, RZ, RZ, RZ ;  /* 0x000000ffff027224 */ /* 0x000fe400078e00ff */
[----:B-----5:R-:W-:-:S02]  /*09c0*/  IMAD.MOV R9, RZ, RZ, -R5 ;  /* 0x000000ffff097224 */ /* 0x020fc400078e0a05 */
[----:B------:R-:W-:Y:S01]  /*09d0*/  IMAD.HI.U32 R6, R3, R7, R2 ;  /* 0x0000000703067227 */ /* 0x000fe200078e0002 */
[----:B------:R-:W-:Y:S02]  /*09e0*/  LOP3.LUT R3, R17, 0xff, RZ, 0xc0, !PT ;  /* 0x000000ff11037812 */ /* 0x000fe400078ec0ff */
[----:B------:R-:W-:Y:S01]  /*09f0*/  SGXT.U32 R7, R4, 0x2 ;  /* 0x000000020407781a */ /* 0x000fe20000000000 */
[----:B------:R-:W-:Y:S01]  /*0a00*/  IMAD.IADD R2, R8, 0x1, R0 ;  /* 0x0000000108027824 */ /* 0x000fe200078e0200 */
[----:B------:R-:W-:Y:S01]  /*0a10*/  ISETP.NE.U32.AND P1, PT, R3, RZ, PT ;  /* 0x000000ff0300720c */ /* 0x000fe20003f25070 */
[----:B------:R-:W-:Y:S02]  /*0a20*/  IMAD.SHL.U32 R0, R10, 0x40, RZ ;  /* 0x000000400a007824 */ /* 0x000fe400078e00ff */
[----:B------:R-:W-:Y:S02]  /*0a30*/  IMAD R9, R9, R24, RZ ;  /* 0x0000001809097224 */ /* 0x000fe400078e02ff */
[----:B------:R-:W-:Y:S01]  /*0a40*/  IMAD.MOV.U32 R4, RZ, RZ, RZ ;  /* 0x000000ffff047224 */ /* 0x000fe200078e00ff */
[----:B------:R-:W-:Y:S01]  /*0a50*/  LOP3.LUT R7, R0, R7, RZ, 0xfc, !PT ;  /* 0x0000000700077212 */ /* 0x000fe200078efcff */
[----:B------:R-:W-:-:S02]  /*0a60*/  IMAD R2, R2, 0x100, R3 ;  /* 0x0000010002027824 */ /* 0x000fc400078e0203 */
[----:B------:R-:W-:Y:S01]  /*0a70*/  IMAD.HI.U32 R5, R5, R9, R4 ;  /* 0x0000000905057227 */ /* 0x000fe200078e0004 */
[C---:B------:R-:W-:Y:S02]  /*0a80*/  LOP3.LUT R4, R7.reuse, 0x8, RZ, 0xfc, !PT ;  /* 0x0000000807047812 */ /* 0x040fe400078efcff */
[----:B------:R-:W-:Y:S02]  /*0a90*/  LOP3.LUT R3, R7, 0x4, RZ, 0xfc, !PT ;  /* 0x0000000407037812 */ /* 0x000fe400078efcff */
[----:B------:R-:W-:Y:S02]  /*0aa0*/  IABS R9, R2 ;  /* 0x0000000200097213 */ /* 0x000fe40000000000 */
[----:B------:R-:W-:Y:S02]  /*0ab0*/  IABS R12, R4 ;  /* 0x00000004000c7213 */ /* 0x000fe40000000000 */
[----:B------:R-:W-:Y:S01]  /*0ac0*/  IABS R11, R3 ;  /* 0x00000003000b7213 */ /* 0x000fe20000000000 */
[----:B------:R-:W-:Y:S01]  /*0ad0*/  IMAD.HI.U32 R6, R6, R9, RZ ;  /* 0x0000000906067227 */ /* 0x000fe200078e00ff */
[----:B------:R-:W-:-:S02]  /*0ae0*/  ISETP.GE.AND P4, PT, R4, RZ, PT ;  /* 0x000000ff0400720c */ /* 0x000fc40003f86270 */
[----:B------:R-:W-:Y:S01]  /*0af0*/  ISETP.GE.AND P2, PT, R3, RZ, PT ;  /* 0x000000ff0300720c */ /* 0x000fe20003f46270 */
[----:B------:R-:W-:Y:S01]  /*0b00*/  IMAD.HI.U32 R4, R5, R12, RZ ;  /* 0x0000000c05047227 */ /* 0x000fe200078e00ff */
[C---:B------:R-:W-:Y:S02]  /*0b10*/  LOP3.LUT R20, R7.reuse, 0x10, RZ, 0xfc, !PT ;  /* 0x0000001007147812 */ /* 0x040fe400078efcff */
[----:B------:R-:W-:Y:S01]  /*0b20*/  LOP3.LUT R22, R7, 0x14, RZ, 0xfc, !PT ;  /* 0x0000001407167812 */ /* 0x000fe200078efcff */
[----:B------:R-:W-:Y:S01]  /*0b30*/  IMAD.HI.U32 R3, R5, R11, RZ ;  /* 0x0000000b05037227 */ /* 0x000fe200078e00ff */
[----:B------:R-:W-:Y:S02]  /*0b40*/  IABS R14, R20 ;  /* 0x00000014000e7213 */ /* 0x000fe40000000000 */
[----:B------:R-:W-:Y:S01]  /*0b50*/  IABS R16, R22 ;  /* 0x0000001600107213 */ /* 0x000fe20000000000 */
[----:B------:R-:W-:Y:S01]  /*0b60*/  IMAD.MOV R10, RZ, RZ, -R6 ;  /* 0x000000ffff0a7224 */ /* 0x000fe200078e0a06 */
[C---:B------:R-:W-:Y:S01]  /*0b70*/  LOP3.LUT R23, R7.reuse, 0x20, RZ, 0xfc, !PT ;  /* 0x0000002007177812 */ /* 0x040fe200078efcff */
[----:B------:R-:W-:Y:S01]  /*0b80*/  IMAD.MOV R13, RZ, RZ, -R4 ;  /* 0x000000ffff0d7224 */ /* 0x000fe200078e0a04 */
[C---:B------:R-:W-:Y:S01]  /*0b90*/  LOP3.LUT R34, R7.reuse, 0x24, RZ, 0xfc, !PT ;  /* 0x0000002407227812 */ /* 0x040fe200078efcff */
[----:B------:R-:W-:Y:S01]  /*0ba0*/  IMAD.MOV R3, RZ, RZ, -R3 ;  /* 0x000000ffff037224 */ /* 0x000fe200078e0a03 */
[----:B------:R-:W-:Y:S01]  /*0bb0*/  LOP3.LUT R35, R7, 0x28, RZ, 0xfc, !PT ;  /* 0x0000002807237812 */ /* 0x000fe200078efcff */
[----:B------:R-:W-:Y:S01]  /*0bc0*/  IMAD R4, R19, R10, R9 ;  /* 0x0000000a13047224 */ /* 0x000fe200078e0209 */
[----:B------:R-:W-:Y:S01]  /*0bd0*/  LOP3.LUT R37, R7, 0x30, RZ, 0xfc, !PT ;  /* 0x0000003007257812 */ /* 0x000fe200078efcff */
[C---:B------:R-:W-:Y:S01]  /*0be0*/  IMAD R3, R24.reuse, R3, R11 ;  /* 0x0000000318037224 */ /* 0x040fe200078e020b */
[----:B------:R-:W-:Y:S01]  /*0bf0*/  IABS R18, R35 ;  /* 0x0000002300127213 */ /* 0x000fe20000000000 */
[C---:B------:R-:W-:Y:S01]  /*0c00*/  IMAD R9, R24.reuse, R13, R12 ;  /* 0x0000000d18097224 */ /* 0x040fe200078e020c */
[----:B------:R-:W-:Y:S01]  /*0c10*/  ISETP.GT.U32.AND P0, PT, R19, R4, PT ;  /* 0x000000041300720c */ /* 0x000fe20003f04070 */
[----:B------:R-:W-:Y:S01]  /*0c20*/  IMAD.HI.U32 R8, R5, R14, RZ ;  /* 0x0000000e05087227 */ /* 0x000fe200078e00ff */
[----:B------:R-:W-:-:S02]  /*0c30*/  ISETP.GT.U32.AND P3, PT, R24, R3, PT ;  /* 0x000000031800720c */ /* 0x000fc40003f64070 */
[C---:B------:R-:W-:Y:S01]  /*0c40*/  ISETP.GT.U32.AND P5, PT, R24.reuse, R9, PT ;  /* 0x000000091800720c */ /* 0x040fe20003fa4070 */
[----:B------:R-:W-:Y:S01]  /*0c50*/  IMAD.MOV R15, RZ, RZ, -R8 ;  /* 0x000000ffff0f7224 */ /* 0x000fe200078e0a08 */
[----:B------:R-:W-:Y:S01]  /*0c60*/  LOP3.LUT R38, R7, 0x34, RZ, 0xfc, !PT ;  /* 0x0000003407267812 */ /* 0x000fe200078efcff */
[----:B------:R-:W-:Y:S01]  /*0c70*/  IMAD.HI.U32 R6, R5, R16, RZ ;  /* 0x0000001005067227 */ /* 0x000fe200078e00ff */
[----:B------:R-:W-:Y:S02]  /*0c80*/  IABS R10, R7 ;  /* 0x00000007000a7213 */ /* 0x000fe40000000000 */
[C---:B------:R-:W-:Y:S01]  /*0c90*/  LOP3.LUT R39, R7.reuse, 0x38, RZ, 0xfc, !PT ;  /* 0x0000003807277812 */ /* 0x040fe200078efcff */
[----:B------:R-:W-:Y:S01]  /*0ca0*/  IMAD R11, R24, R15, R14 ;  /* 0x0000000f180b7224 */ /* 0x000fe200078e020e */
[----:B------:R-:W-:Y:S01]  /*0cb0*/  IABS R15, R23 ;  /* 0x00000017000f7213 */ /* 0x000fe20000000000 */
[----:B------:R-:W-:Y:S01]  /*0cc0*/  @!P0 IMAD.IADD R4, R4, 0x1, -R19 ;  /* 0x0000000104048824 */ /* 0x000fe200078e0a13 */
[----:B------:R-:W-:Y:S01]  /*0cd0*/  LOP3.LUT R14, R7, 0x18, RZ, 0xfc, !PT ;  /* 0x00000018070e7812 */ /* 0x000fe200078efcff */
[--C-:B------:R-:W-:Y:S01]  /*0ce0*/  @!P3 IMAD.IADD R3, R3, 0x1, -R24.reuse ;  /* 0x000000010303b824 */ /* 0x100fe200078e0a18 */
[C---:B------:R-:W-:Y:S01]  /*0cf0*/  ISETP.GT.U32.AND P0, PT, R24.reuse, R11, PT ;  /* 0x0000000b1800720c */ /* 0x040fe20003f04070 */
[----:B------:R-:W-:Y:S01]  /*0d00*/  @!P5 IMAD.IADD R9, R9, 0x1, -R24 ;  /* 0x000000010909d824 */ /* 0x000fe200078e0a18 */
[----:B------:R-:W-:Y:S01]  /*0d10*/  ISETP.GT.U32.AND P3, PT, R19, R4, PT ;  /* 0x000000041300720c */ /* 0x000fe20003f64070 */
[----:B------:R-:W-:Y:S01]  /*0d20*/  IMAD.MOV R21, RZ, RZ, -R6 ;  /* 0x000000ffff157224 */ /* 0x000fe200078e0a06 */
[----:B------:R-:W-:Y:S01]  /*0d30*/  IABS R13, R14 ;  /* 0x0000000e000d7213 */ /* 0x000fe20000000000 */
[----:B------:R-:W-:Y:S01]  /*0d40*/  IMAD.HI.U32 R8, R5, R15, RZ ;  /* 0x0000000f05087227 */ /* 0x000fe200078e00ff */
[----:B------:R-:W-:-:S02]  /*0d50*/  ISETP.GT.U32.AND P6, PT, R24, R9, PT ;  /* 0x000000091800720c */ /* 0x000fc40003fc4070 */
[C---:B------:R-:W-:Y:S01]  /*0d60*/  ISETP.GT.U32.AND P5, PT, R24.reuse, R3, PT ;  /* 0x000000031800720c */ /* 0x040fe20003fa4070 */
[----:B------:R-:W-:Y:S01]  /*0d70*/  IMAD R12, R24, R21, R16 ;  /* 0x00000015180c7224 */ /* 0x000fe200078e0210 */
[----:B------:R-:W-:Y:S01]  /*0d80*/  IABS R16, R34 ;  /* 0x0000002200107213 */ /* 0x000fe20000000000 */
[----:B------:R-:W-:Y:S02]  /*0d90*/  IMAD.MOV R8, RZ, RZ, -R8 ;  /* 0x000000ffff087224 */ /* 0x000fe400078e0a08 */
[----:B------:R-:W-:-:S04]  /*0da0*/  IMAD.HI.U32 R6, R5, R13, RZ ;  /* 0x0000000d05067227 */ /* 0x000fc800078e00ff */
[----:B------:R-:W-:Y:S01]  /*0db0*/  @!P3 IMAD.IADD R4, R4, 0x1, -R19 ;  /* 0x000000010404b824 */ /* 0x000fe200078e0a13 */
[C---:B------:R-:W-:Y:S01]  /*0dc0*/  ISETP.GT.U32.AND P3, PT, R24.reuse, R12, PT ;  /* 0x0000000c1800720c */ /* 0x040fe20003f64070 */
[C---:B------:R-:W-:Y:S02]  /*0dd0*/  IMAD R15, R24.reuse, R8, R15 ;  /* 0x00000008180f7224 */ /* 0x040fe400078e020f */
[--C-:B------:R-:W-:Y:S02]  /*0de0*/  @!P6 IMAD.IADD R9, R9, 0x1, -R24.reuse ;  /* 0x000000010909e824 */ /* 0x100fe400078e0a18 */
[----:B------:R-:W-:Y:S01]  /*0df0*/  @!P0 IMAD.IADD R11, R11, 0x1, -R24 ;  /* 0x000000010b0b8824 */ /* 0x000fe200078e0a18 */
[----:B------:R-:W-:Y:S01]  /*0e00*/  ISETP.GT.U32.AND P6, PT, R24, R15, PT ;  /* 0x0000000f1800720c */ /* 0x000fe20003fc4070 */
[----:B------:R-:W-:Y:S01]  /*0e10*/  IMAD.MOV R6, RZ, RZ, -R6 ;  /* 0x000000ffff067224 */ /* 0x000fe200078e0a06 */
[----:B------:R-:W-:Y:S01]  /*0e20*/  ISETP.GE.AND P0, PT, R20, RZ, PT ;  /* 0x000000ff1400720c */ /* 0x000fe20003f06270 */
[----:B------:R-:W-:Y:S01]  /*0e30*/  IMAD.HI.U32 R8, R5, R18, RZ ;  /* 0x0000001205087227 */ /* 0x000fe200078e00ff */
[----:B------:R-:W-:-:S03]  /*0e40*/  IABS R20, R37 ;  /* 0x0000002500147213 */ /* 0x000fc60000000000 */
[----:B------:R-:W-:Y:S01]  /*0e50*/  @!P3 IMAD.IADD R12, R12, 0x1, -R24 ;  /* 0x000000010c0cb824 */ /* 0x000fe200078e0a18 */
[C---:B------:R-:W-:Y:S01]  /*0e60*/  ISETP.GT.U32.AND P3, PT, R24.reuse, R11, PT ;  /* 0x0000000b1800720c */ /* 0x040fe20003f64070 */
[----:B------:R-:W-:Y:S02]  /*0e70*/  IMAD R13, R24, R6, R13 ;  /* 0x00000006180d7224 */ /* 0x000fe400078e020d */
[----:B------:R-:W-:-:S04]  /*0e80*/  IMAD.HI.U32 R6, R5, R16, RZ ;  /* 0x0000001005067227 */ /* 0x000fc800078e00ff */
[----:B------:R-:W-:Y:S02]  /*0e90*/  IMAD.MOV R19, RZ, RZ, -R6 ;  /* 0x000000ffff137224 */ /* 0x000fe400078e0a06 */
[--C-:B------:R-:W-:Y:S02]  /*0ea0*/  @!P6 IMAD.IADD R15, R15, 0x1, -R24.reuse ;  /* 0x000000010f0fe824 */ /* 0x100fe400078e0a18 */
[----:B------:R-:W-:Y:S01]  /*0eb0*/  @!P5 IMAD.IADD R3, R3, 0x1, -R24 ;  /* 0x000000010303d824 */ /* 0x000fe200078e0a18 */
[C---:B------:R-:W-:Y:S01]  /*0ec0*/  ISETP.GT.U32.AND P5, PT, R24.reuse, R13, PT ;  /* 0x0000000d1800720c */ /* 0x040fe20003fa4070 */
[----:B------:R-:W-:Y:S01]  /*0ed0*/  IMAD.MOV R21, RZ, RZ, -R8 ;  /* 0x000000ffff157224 */ /* 0x000fe200078e0a08 */
[C---:B------:R-:W-:Y:S01]  /*0ee0*/  ISETP.GT.U32.AND P6, PT, R24.reuse, R15, PT ;  /* 0x0000000f1800720c */ /* 0x040fe20003fc4070 */
[----:B------:R-:W-:Y:S02]  /*0ef0*/  IMAD R16, R24, R19, R16 ;  /* 0x0000001318107224 */ /* 0x000fe400078e0210 */
[----:B------:R-:W-:-:S02]  /*0f00*/  IMAD.MOV.U32 R8, RZ, RZ, R3 ;  /* 0x000000ffff087224 */ /* 0x000fc400078e0003 */
[----:B------:R-:W-:-:S04]  /*0f10*/  IMAD.HI.U32 R3, R5, R20, RZ ;  /* 0x0000001405037227 */ /* 0x000fc800078e00ff */
[----:B------:R-:W-:Y:S01]  /*0f20*/  @!P3 IMAD.IADD R11, R11, 0x1, -R24 ;  /* 0x000000010b0bb824 */ /* 0x000fe200078e0a18 */
[C---:B------:R-:W-:Y:S01]  /*0f30*/  ISETP.GT.U32.AND P3, PT, R24.reuse, R16, PT ;  /* 0x000000101800720c */ /* 0x040fe20003f64070 */
[----:B------:R-:W-:Y:S02]  /*0f40*/  IMAD.MOV R3, RZ, RZ, -R3 ;  /* 0x000000ffff037224 */ /* 0x000fe400078e0a03 */
[C---:B------:R-:W-:Y:S01]  /*0f50*/  IMAD R18, R24.reuse, R21, R18 ;  /* 0x0000001518127224 */ /* 0x040fe200078e0212 */
[----:B------:R-:W-:Y:S01]  /*0f60*/  IABS R21, R38 ;  /* 0x0000002600157213 */ /* 0x000fe20000000000 */
[C---:B------:R-:W-:Y:S02]  /*0f70*/  IMAD R20, R24.reuse, R3, R20 ;  /* 0x0000000318147224 */ /* 0x040fe400078e0214 */
[----:B------:R-:W-:Y:S02]  /*0f80*/  @!P6 IMAD.IADD R15, R15, 0x1, -R24 ;  /* 0x000000010f0fe824 */ /* 0x000fe400078e0a18 */
[----:B------:R-:W-:Y:S01]  /*0f90*/  IMAD.HI.U32 R6, R5, R21, RZ ;  /* 0x0000001505067227 */ /* 0x000fe200078e00ff */
[----:B------:R-:W-:-:S03]  /*0fa0*/  ISETP.GT.U32.AND P6, PT, R24, R20, PT ;  /* 0x000000141800720c */ /* 0x000fc60003fc4070 */
[--C-:B------:R-:W-:Y:S01]  /*0fb0*/  @!P3 IMAD.IADD R16, R16, 0x1, -R24.reuse ;  /* 0x000000011010b824 */ /* 0x100fe200078e0a18 */
[----:B------:R-:W-:Y:S01]  /*0fc0*/  ISETP.GE.AND P3, PT, R14, RZ, PT ;  /* 0x000000ff0e00720c */ /* 0x000fe20003f66270 */
[----:B------:R-:W-:Y:S01]  /*0fd0*/  @!P5 IMAD.IADD R13, R13, 0x1, -R24 ;  /* 0x000000010d0dd824 */ /* 0x000fe200078e0a18 */
[C---:B------:R-:W-:Y:S01]  /*0fe0*/  ISETP.GT.U32.AND P5, PT, R24.reuse, R12, PT ;  /* 0x0000000c1800720c */ /* 0x040fe20003fa4070 */
[----:B------:R-:W-:Y:S02]  /*0ff0*/  IMAD.MOV R14, RZ, RZ, -R6 ;  /* 0x000000ffff0e7224 */ /* 0x000fe400078e0a06 */
[----:B------:R-:W-:Y:S01]  /*1000*/  @!P2 IMAD.MOV R8, RZ, RZ, -R8 ;  /* 0x000000ffff08a224 */ /* 0x000fe200078e0a08 */
[C---:B------:R-:W-:Y:S01]  /*1010*/  ISETP.GT.U32.AND P2, PT, R24.reuse, R13, PT ;  /* 0x0000000d1800720c */ /* 0x040fe20003f44070 */
[----:B------:R-:W-:Y:S02]  /*1020*/  IMAD R21, R24, R14, R21 ;  /* 0x0000000e18157224 */ /* 0x000fe400078e0215 */
[----:B------:R-:W-:-:S02]  /*1030*/  @!P6 IMAD.IADD R20, R20, 0x1, -R24 ;  /* 0x000000011414e824 */ /* 0x000fc400078e0a18 */
[----:B------:R-:W-:Y:S01]  /*1040*/  IMAD.HI.U32 R3, R5, R10, RZ ;  /* 0x0000000a05037227 */ /* 0x000fe200078e00ff */
[----:B------:R-:W-:-:S03]  /*1050*/  ISETP.GT.U32.AND P6, PT, R24, R21, PT ;  /* 0x000000151800720c */ /* 0x000fc60003fc4070 */
[--C-:B------:R-:W-:Y:S01]  /*1060*/  @!P5 IMAD.IADD R12, R12, 0x1, -R24.reuse ;  /* 0x000000010c0cd824 */ /* 0x100fe200078e0a18 */
[----:B------:R-:W-:Y:S01]  /*1070*/  ISETP.GT.U32.AND P5, PT, R24, R18, PT ;  /* 0x000000121800720c */ /* 0x000fe20003fa4070 */
[----:B------:R-:W-:Y:S01]  /*1080*/  IMAD.MOV R19, RZ, RZ, -R3 ;  /* 0x000000ffff137224 */ /* 0x000fe200078e0a03 */
[----:B------:R-:W-:Y:S01]  /*1090*/  LEA.HI R3, R17, R0, RZ, 0x1a ;  /* 0x0000000011037211 */ /* 0x000fe200078fd0ff */
[----:B------:R-:W-:Y:S01]  /*10a0*/  @!P2 IMAD.IADD R13, R13, 0x1, -R24 ;  /* 0x000000010d0da824 */ /* 0x000fe200078e0a18 */
[----:B------:R-:W-:Y:S01]  /*10b0*/  ISETP.GE.AND P2, PT, R22, RZ, PT ;  /* 0x000000ff1600720c */ /* 0x000fe20003f46270 */
[C---:B------:R-:W-:Y:S01]  /*10c0*/  IMAD R6, R24.reuse, R19, R10 ;  /* 0x0000001318067224 */ /* 0x040fe200078e020a */
[----:B------:R-:W-:Y:S01]  /*10d0*/  IABS R22, R39 ;  /* 0x0000002700167213 */ /* 0x000fe20000000000 */
[----:B------:R-:W-:Y:S02]  /*10e0*/  VIADD R32, R3, 0xc ;  /* 0x0000000c03207836 */ /* 0x000fe40000000000 */
[----:B------:R-:W-:Y:S01]  /*10f0*/  @!P6 IMAD.IADD R21, R21, 0x1, -R24 ;  /* 0x000000011515e824 */ /* 0x000fe200078e0a18 */
[----:B------:R-:W-:Y:S01]  /*1100*/  ISETP.GT.U32.AND P6, PT, R24, R6, PT ;  /* 0x000000061800720c */ /* 0x000fe20003fc4070 */
[C---:B------:R-:W-:Y:S01]  /*1110*/  VIADD R33, R3.reuse, 0x1c ;  /* 0x0000001c03217836 */ /* 0x040fe20000000000 */
[----:B------:R-:W-:Y:S01]  /*1120*/  IABS R19, R32 ;  /* 0x0000002000137213 */ /* 0x000fe20000000000 */
[----:B------:R-:W-:-:S02]  /*1130*/  VIADD R36, R3, 0x2c ;  /* 0x0000002c03247836 */ /* 0x000fc40000000000 */
[----:B------:R-:W-:Y:S01]  /*1140*/  @!P5 IMAD.IADD R18, R18, 0x1, -R24 ;  /* 0x000000011212d824 */ /* 0x000fe200078e0a18 */
[----:B------:R-:W-:Y:S01]  /*1150*/  ISETP.GE.AND P5, PT, R23, RZ, PT ;  /* 0x000000ff1700720c */ /* 0x000fe20003fa6270 */
[----:B------:R-:W-:Y:S01]  /*1160*/  VIADD R31, R3, 0x3c ;  /* 0x0000003c031f7836 */ /* 0x000fe20000000000 */
[----:B------:R-:W-:Y:S01]  /*1170*/  IABS R23, R33 ;  /* 0x0000002100177213 */ /* 0x000fe20000000000 */
[C---:B------:R-:W-:Y:S01]  /*1180*/  IMAD.HI.U32 R14, R5.reuse, R22, RZ ;  /* 0x00000016050e7227 */ /* 0x040fe200078e00ff */
[----:B------:R-:W-:Y:S02]  /*1190*/  IABS R28, R36 ;  /* 0x00000024001c7213 */ /* 0x000fe40000000000 */
[----:B------:R-:W-:Y:S01]  /*11a0*/  IABS R30, R31 ;  /* 0x0000001f001e7213 */ /* 0x000fe20000000000 */
[----:B------:R-:W-:-:S04]  /*11b0*/  IMAD.HI.U32 R3, R5, R19, RZ ;  /* 0x0000001305037227 */ /* 0x000fc800078e00ff */
[----:B------:R-:W-:Y:S01]  /*11c0*/  @!P0 IMAD.MOV R11, RZ, RZ, -R11 ;  /* 0x000000ffff0b8224 */ /* 0x000fe200078e0a0b */
[C---:B------:R-:W-:Y:S01]  /*11d0*/  ISETP.GT.U32.AND P0, PT, R24.reuse, R18, PT ;  /* 0x000000121800720c */ /* 0x040fe20003f04070 */
[----:B------:R-:W-:Y:S02]  /*11e0*/  IMAD.MOV R29, RZ, RZ, -R14 ;  /* 0x000000ffff1d7224 */ /* 0x000fe400078e0a0e */
[----:B------:R-:W-:Y:S01]  /*11f0*/  @!P2 IMAD.MOV R12, RZ, RZ, -R12 ;  /* 0x000000ffff0ca224 */ /* 0x000fe200078e0a0c */
[----:B------:R-:W-:Y:S01]  /*1200*/  ISETP.GT.U32.AND P2, PT, R24, R20, PT ;  /* 0x000000141800720c */ /* 0x000fe20003f44070 */
[----:B------:R-:W-:-:S04]  /*1210*/  IMAD.HI.U32 R10, R5, R23, RZ ;  /* 0x00000017050a7227 */ /* 0x000fc800078e00ff */
[----:B------:R-:W-:Y:S02]  /*1220*/  IMAD.MOV R14, RZ, RZ, -R3 ;  /* 0x000000ffff0e7224 */ /* 0x000fe400078e0a03 */
[----:B------:R-:W-:-:S04]  /*1230*/  IMAD.HI.U32 R3, R5, R28, RZ ;  /* 0x0000001c05037227 */ /* 0x000fc800078e00ff */
[----:B------:R-:W-:Y:S01]  /*1240*/  @!P6 IMAD.IADD R6, R6, 0x1, -R24 ;  /* 0x000000010606e824 */ /* 0x000fe200078e0a18 */
[C---:B------:R-:W-:Y:S01]  /*1250*/  ISETP.GT.U32.AND P6, PT, R24.reuse, R16, PT ;  /* 0x000000101800720c */ /* 0x040fe20003fc4070 */
[----:B------:R-:W-:Y:S02]  /*1260*/  IMAD.MOV R25, RZ, RZ, -R10 ;  /* 0x000000ffff197224 */ /* 0x000fe400078e0a0a */
[----:B------:R-:W-:Y:S02]  /*1270*/  IMAD.MOV R3, RZ, RZ, -R3 ;  /* 0x000000ffff037224 */ /* 0x000fe400078e0a03 */
[----:B------:R-:W-:Y:S01]  /*1280*/  @!P4 IMAD.MOV R9, RZ, RZ, -R9 ;  /* 0x000000ffff09c224 */ /* 0x000fe200078e0a09 */
[C---:B------:R-:W-:Y:S01]  /*1290*/  ISETP.GT.U32.AND P4, PT, R24.reuse, R6, PT ;  /* 0x000000061800720c */ /* 0x040fe20003f84070 */
[C---:B------:R-:W-:Y:S02]  /*12a0*/  IMAD R22, R24.reuse, R29, R22 ;  /* 0x0000001d18167224 */ /* 0x040fe400078e0216 */
[----:B------:R-:W-:-:S02]  /*12b0*/  IMAD R10, R24, R14, R19 ;  /* 0x0000000e180a7224 */ /* 0x000fc400078e0213 */
[----:B------:R-:W-:-:S04]  /*12c0*/  IMAD.HI.U32 R5, R5, R30, RZ ;  /* 0x0000001e05057227 */ /* 0x000fc800078e00ff */
[C---:B------:R-:W-:Y:S02]  /*12d0*/  IMAD R14, R24.reuse, R25, R23 ;  /* 0x00000019180e7224 */ /* 0x040fe400078e0217 */
[C---:B------:R-:W-:Y:S01]  /*12e0*/  IMAD R19, R24.reuse, R3, R28 ;  /* 0x0000000318137224 */ /* 0x040fe200078e021c */
[----:B------:R-:W-:Y:S01]  /*12f0*/  LOP3.LUT R3, R17, 0x3f, RZ, 0xc0, !PT ;  /* 0x0000003f11037812 */ /* 0x000fe200078ec0ff */
[----:B------:R-:W-:Y:S01]  /*1300*/  @!P5 IMAD.MOV R15, RZ, RZ, -R15 ;  /* 0x000000ffff0fd224 */ /* 0x000fe200078e0a0f */
[----:B------:R-:W-:Y:S01]  /*1310*/  ISETP.GT.U32.AND P5, PT, R24, R22, PT ;  /* 0x000000161800720c */ /* 0x000fe20003fa4070 */
[----:B------:R-:W-:Y:S02]  /*1320*/  IMAD.MOV R5, RZ, RZ, -R5 ;  /* 0x000000ffff057224 */ /* 0x000fe400078e0a05 */
[--C-:B------:R-:W-:Y:S01]  /*1330*/  @!P0 IMAD.IADD R18, R18, 0x1, -R24.reuse ;  /* 0x0000000112128824 */ /* 0x100fe200078e0a18 */
[----:B------:R-:W-:Y:S01]  /*1340*/  ISETP.GT.U32.AND P0, PT, R24, R14, PT ;  /* 0x0000000e1800720c */ /* 0x000fe20003f04070 */
[----:B------:R-:W-:Y:S01]  /*1350*/  @!P2 IMAD.IADD R20, R20, 0x1, -R24 ;  /* 0x000000011414a824 */ /* 0x000fe200078e0a18 */
[C---:B------:R-:W-:Y:S01]  /*1360*/  ISETP.GT.U32.AND P2, PT, R24.reuse, R19, PT ;  /* 0x000000131800720c */ /* 0x040fe20003f44070 */
[C---:B------:R-:W-:Y:S01]  /*1370*/  IMAD R23, R24.reuse, R5, R30 ;  /* 0x0000000518177224 */ /* 0x040fe200078e021e */
[----:B------:R-:W-:Y:S01]  /*1380*/  LOP3.LUT R5, RZ, R27, RZ, 0x33, !PT ;  /* 0x0000001bff057212 */ /* 0x000fe200078e33ff */
[----:B------:R-:W-:Y:S01]  /*1390*/  @!P3 IMAD.MOV R13, RZ, RZ, -R13 ;  /* 0x000000ffff0db224 */ /* 0x000fe200078e0a0d */
[----:B------:R-:W-:Y:S01]  /*13a0*/  ISETP.GT.U32.AND P3, PT, R24, R21, PT ;  /* 0x000000151800720c */ /* 0x000fe20003f64070 */
[--C-:B------:R-:W-:Y:S01]  /*13b0*/  @!P6 IMAD.IADD R16, R16, 0x1, -R24.reuse ;  /* 0x000000011010e824 */ /* 0x100fe200078e0a18 */
[----:B------:R-:W-:Y:S01]  /*13c0*/  ISETP.GT.U32.AND P6, PT, R24, R10, PT ;  /* 0x0000000a1800720c */ /* 0x000fe20003fc4070 */
[--C-:B------:R-:W-:Y:S01]  /*13d0*/  @!P4 IMAD.IADD R6, R6, 0x1, -R24.reuse ;  /* 0x000000010606c824 */ /* 0x100fe200078e0a18 */
[----:B------:R-:W-:Y:S01]  /*13e0*/  ISETP.GT.U32.AND P4, PT, R24, R23, PT ;  /* 0x000000171800720c */ /* 0x000fe20003f84070 */
[--C-:B------:R-:W-:Y:S01]  /*13f0*/  @!P5 IMAD.IADD R22, R22, 0x1, -R24.reuse ;  /* 0x000000011616d824 */ /* 0x100fe200078e0a18 */
[----:B------:R-:W-:Y:S01]  /*1400*/  ISETP.GE.AND P5, PT, R34, RZ, PT ;  /* 0x000000ff2200720c */ /* 0x000fe20003fa6270 */
[--C-:B------:R-:W-:Y:S01]  /*1410*/  @!P0 IMAD.IADD R14, R14, 0x1, -R24.reuse ;  /* 0x000000010e0e8824 */ /* 0x100fe200078e0a18 */
[----:B------:R-:W-:Y:S01]  /*1420*/  ISETP.GE.AND P0, PT, R37, RZ, PT ;  /* 0x000000ff2500720c */ /* 0x000fe20003f06270 */
[----:B------:R-:W-:Y:S01]  /*1430*/  @!P2 IMAD.IADD R19, R19, 0x1, -R24 ;  /* 0x000000011313a824 */ /* 0x000fe200078e0a18 */
[----:B------:R-:W-:-:S03]  /*1440*/  ISETP.GE.AND P2, PT, R38, RZ, PT ;  /* 0x000000ff2600720c */ /* 0x000fc60003f46270 */
[--C-:B------:R-:W-:Y:S01]  /*1450*/  @!P3 IMAD.IADD R21, R21, 0x1, -R24.reuse ;  /* 0x000000011515b824 */ /* 0x100fe200078e0a18 */
[----:B------:R-:W-:Y:S01]  /*1460*/  ISETP.GE.AND P3, PT, R7, RZ, PT ;  /* 0x000000ff0700720c */ /* 0x000fe20003f66270 */
[--C-:B------:R-:W-:Y:S01]  /*1470*/  @!P6 IMAD.IADD R10, R10, 0x1, -R24.reuse ;  /* 0x000000010a0ae824 */ /* 0x100fe200078e0a18 */
[----:B------:R-:W-:Y:S01]  /*1480*/  ISETP.GE.AND P6, PT, R35, RZ, PT ;  /* 0x000000ff2300720c */ /* 0x000fe20003fc6270 */
[----:B------:R-:W-:Y:S01]  /*1490*/  @!P4 IMAD.IADD R23, R23, 0x1, -R24 ;  /* 0x000000011717c824 */ /* 0x000fe200078e0a18 */
[C---:B------:R-:W-:Y:S01]  /*14a0*/  ISETP.GT.U32.AND P4, PT, R24.reuse, R22, PT ;  /* 0x000000161800720c */ /* 0x040fe20003f84070 */
[----:B------:R-:W-:Y:S01]  /*14b0*/  @!P5 IMAD.MOV R16, RZ, RZ, -R16 ;  /* 0x000000ffff10d224 */ /* 0x000fe200078e0a10 */
[C---:B------:R-:W-:Y:S01]  /*14c0*/  ISETP.GT.U32.AND P5, PT, R24.reuse, R10, PT ;  /* 0x0000000a1800720c */ /* 0x040fe20003fa4070 */
[----:B------:R-:W-:Y:S01]  /*14d0*/  @!P0 IMAD.MOV R20, RZ, RZ, -R20 ;  /* 0x000000ffff148224 */ /* 0x000fe200078e0a14 */
[C---:B------:R-:W-:Y:S01]  /*14e0*/  ISETP.GT.U32.AND P0, PT, R24.reuse, R14, PT ;  /* 0x0000000e1800720c */ /* 0x040fe20003f04070 */
[----:B------:R-:W-:Y:S01]  /*14f0*/  @!P2 IMAD.MOV R21, RZ, RZ, -R21 ;  /* 0x000000ffff15a224 */ /* 0x000fe200078e0a15 */
[----:B------:R-:W-:Y:S01]  /*1500*/  ISETP.GT.U32.AND P2, PT, R24, R19, PT ;  /* 0x000000131800720c */ /* 0x000fe20003f44070 */
[----:B------:R-:W-:-:S02]  /*1510*/  IMAD.MOV.U32 R7, RZ, RZ, R4 ;  /* 0x000000ffff077224 */ /* 0x000fc400078e0004 */
[----:B------:R-:W-:Y:S01]  /*1520*/  @!P3 IMAD.MOV R6, RZ, RZ, -R6 ;  /* 0x000000ffff06b224 */ /* 0x000fe200078e0a06 */
[----:B------:R-:W-:Y:S01]  /*1530*/  ISETP.GE.AND P3, PT, R39, RZ, PT ;  /* 0x000000ff2700720c */ /* 0x000fe20003f66270 */
[----:B------:R-:W-:Y:S01]  /*1540*/  @!P6 IMAD.MOV R18, RZ, RZ, -R18 ;  /* 0x000000ffff12e224 */ /* 0x000fe200078e0a12 */
[----:B------:R-:W-:Y:S01]  /*1550*/  ISETP.GT.U32.AND P6, PT, R24, R23, PT ;  /* 0x000000171800720c */ /* 0x000fe20003fc4070 */
[--C-:B------:R-:W-:Y:S01]  /*1560*/  @!P4 IMAD.IADD R22, R22, 0x1, -R24.reuse ;  /* 0x000000011616c824 */ /* 0x100fe200078e0a18 */
[----:B------:R-:W-:Y:S01]  /*1570*/  ISETP.GE.AND P4, PT, R32, RZ, PT ;  /* 0x000000ff2000720c */ /* 0x000fe20003f86270 */
[--C-:B------:R-:W-:Y:S01]  /*1580*/  @!P5 IMAD.IADD R10, R10, 0x1, -R24.reuse ;  /* 0x000000010a0ad824 */ /* 0x100fe200078e0a18 */
[----:B------:R-:W-:Y:S01]  /*1590*/  ISETP.GE.AND P5, PT, R33, RZ, PT ;  /* 0x000000ff2100720c */ /* 0x000fe20003fa6270 */
[--C-:B------:R-:W-:Y:S01]  /*15a0*/  @!P0 IMAD.IADD R14, R14, 0x1, -R24.reuse ;  /* 0x000000010e0e8824 */ /* 0x100fe200078e0a18 */
[----:B------:R-:W-:Y:S01]  /*15b0*/  ISETP.GE.AND P0, PT, R36, RZ, PT ;  /* 0x000000ff2400720c */ /* 0x000fe20003f06270 */
[----:B------:R-:W-:Y:S01]  /*15c0*/  @!P2 IMAD.IADD R19, R19, 0x1, -R24 ;  /* 0x000000011313a824 */ /* 0x000fe200078e0a18 */
[----:B------:R-:W-:Y:S01]  /*15d0*/  ISETP.GE.AND P2, PT, R31, RZ, PT ;  /* 0x000000ff1f00720c */ /* 0x000fe20003f46270 */
[----:B---3--:R-:W-:Y:S01]  /*15e0*/  IMAD R4, R3, UR4, RZ ;  /* 0x0000000403047c24 */ /* 0x008fe2000f8e02ff */
[----:B------:R-:W-:Y:S01]  /*15f0*/  USHF.L.U32 UR4, UR13, 0x15, URZ ;  /* 0x000000150d047899 */ /* 0x000fe200080006ff */
[----:B------:R-:W-:Y:S01]  /*1600*/  @!P3 IMAD.MOV R22, RZ, RZ, -R22 ;  /* 0x000000ffff16b224 */ /* 0x000fe200078e0a16 */
[----:B------:R-:W-:Y:S01]  /*1610*/  ISETP.GE.AND P3, PT, R2, RZ, PT ;  /* 0x000000ff0200720c */ /* 0x000fe20003f66270 */
[----:B------:R-:W-:Y:S01]  /*1620*/  @!P6 IMAD.IADD R23, R23, 0x1, -R24 ;  /* 0x000000011717e824 */ /* 0x000fe200078e0a18 */
[----:B------:R-:W-:Y:S01]  /*1630*/  ISETP.NE.AND P6, PT, R27, RZ, PT ;  /* 0x000000ff1b00720c */ /* 0x000fe20003fc5270 */
[----:B------:R-:W-:Y:S01]  /*1640*/  @!P4 IMAD.MOV R10, RZ, RZ, -R10 ;  /* 0x000000ffff0ac224 */ /* 0x000fe200078e0a0a */
[----:B------:R-:W-:Y:S01]  /*1650*/  ISETP.NE.AND P4, PT, R26, RZ, PT ;  /* 0x000000ff1a00720c */ /* 0x000fe20003f85270 */
[----:B------:R-:W-:Y:S01]  /*1660*/  @!P5 IMAD.MOV R14, RZ, RZ, -R14 ;  /* 0x000000ffff0ed224 */ /* 0x000fe200078e0a0e */
[C---:B------:R-:W-:Y:S01]  /*1670*/  SEL R6, R5.reuse, R6, !P6 ;  /* 0x0000000605067207 */ /* 0x040fe20007000000 */
[----:B------:R-:W-:Y:S01]  /*1680*/  @!P0 IMAD.MOV R19, RZ, RZ, -R19 ;  /* 0x000000ffff138224 */ /* 0x000fe200078e0a13 */
[C---:B------:R-:W-:Y:S01]  /*1690*/  SEL R147, R5.reuse, R8, !P6 ;  /* 0x0000000805937207 */ /* 0x040fe20007000000 */
[----:B------:R-:W-:Y:S01]  /*16a0*/  @!P2 IMAD.MOV R23, RZ, RZ, -R23 ;  /* 0x000000ffff17a224 */ /* 0x000fe200078e0a17 */
[C---:B------:R-:W-:Y:S01]  /*16b0*/  SEL R161, R5.reuse, R9, !P6 ;  /* 0x0000000905a17207 */ /* 0x040fe20007000000 */
[----:B----4-:R-:W-:Y:S01]  /*16c0*/  IMAD R6, R6, UR10, RZ ;  /* 0x0000000a06067c24 */ /* 0x010fe2000f8e02ff */
[----:B------:R-:W-:Y:S01]  /*16d0*/  SEL R159, R5, R11, !P6 ;  /* 0x0000000b059f7207 */ /* 0x000fe20007000000 */
[----:B------:R-:W-:Y:S01]  /*16e0*/  IMAD R147, R147, UR10, RZ ;  /* 0x0000000a93937c24 */ /* 0x000fe2000f8e02ff */
[----:B------:R-:W-:Y:S01]  /*16f0*/  SEL R145, R5, R10, !P6 ;  /* 0x0000000a05917207 */ /* 0x000fe20007000000 */
[----:B------:R-:W-:Y:S01]  /*1700*/  IMAD R161, R161, UR10, RZ ;  /* 0x0000000aa1a17c24 */ /* 0x000fe2000f8e02ff */
[----:B------:R-:W-:Y:S01]  /*1710*/  SEL R131, R5, R21, !P6 ;  /* 0x0000001505837207 */ /* 0x000fe20007000000 */
[----:B------:R-:W-:Y:S01]  /*1720*/  IMAD R159, R159, UR10, RZ ;  /* 0x0000000a9f9f7c24 */ /* 0x000fe2000f8e02ff */
[C---:B------:R-:W-:Y:S01]  /*1730*/  SEL R149, R5.reuse, R22, !P6 ;  /* 0x0000001605957207 */ /* 0x040fe20007000000 */
[----:B------:R-:W0:Y:S01]  /*1740*/  LDC R21, c[0x0][0x3a8] ;  /* 0x0000ea00ff157b82 */ /* 0x000e220000000800 */
[----:B------:R-:W-:Y:S01]  /*1750*/  SEL R143, R5, R12, !P6 ;  /* 0x0000000c058f7207 */ /* 0x000fe20007000000 */
[----:B------:R-:W-:Y:S01]  /*1760*/  IMAD R145, R145, UR10, RZ ;  /* 0x0000000a91917c24 */ /* 0x000fe2000f8e02ff */
[C---:B------:R-:W-:Y:S01]  /*1770*/  SEL R157, R5.reuse, R13, !P6 ;  /* 0x0000000d059d7207 */ /* 0x040fe20007000000 */
[----:B------:R-:W-:Y:S01]  /*1780*/  @!P3 IMAD.MOV R7, RZ, RZ, -R7 ;  /* 0x000000ffff07b224 */ /* 0x000fe200078e0a07 */
[----:B------:R-:W-:Y:S01]  /*1790*/  SEL R155, R5, R15, !P6 ;  /* 0x0000000f059b7207 */ /* 0x000fe20007000000 */
[----:B------:R-:W-:Y:S01]  /*17a0*/  IMAD R143, R143, UR10, RZ ;  /* 0x0000000a8f8f7c24 */ /* 0x000fe2000f8e02ff */
[----:B------:R-:W-:Y:S01]  /*17b0*/  SEL R141, R5, R14, !P6 ;  /* 0x0000000e058d7207 */ /* 0x000fe20007000000 */
[----:B------:R-:W-:Y:S01]  /*17c0*/  IMAD R157, R157, UR10, RZ ;  /* 0x0000000a9d9d7c24 */ /* 0x000fe2000f8e02ff */
[C---:B------:R-:W-:Y:S01]  /*17d0*/  IADD3 R22, P0, PT, R4.reuse, UR18, RZ ;  /* 0x0000001204167c10 */ /* 0x040fe2000ff1e0ff */
[----:B------:R-:W-:Y:S01]  /*17e0*/  IMAD R155, R155, UR10, RZ ;  /* 0x0000000a9b9b7c24 */ /* 0x000fe2000f8e02ff */
[----:B------:R-:W-:Y:S01]  /*17f0*/  SEL R139, R5, R16, !P6 ;  /* 0x00000010058b7207 */ /* 0x000fe20007000000 */
        /* <DEDUP_REMOVED lines=9> */
[----:B------:R-:W-:Y:S01]  /*1890*/  @!P4 LOP3.LUT R7, RZ, R26, RZ, 0x33, !PT ;  /* 0x0000001aff07c212 */ /* 0x000fe200078e33ff */
[----:B------:R-:W-:Y:S01]  /*18a0*/  IMAD R149, R149, UR14, RZ ;  /* 0x0000000e95957c24 */ /* 0x000fe2000f8e02ff */
[----:B------:R-:W-:Y:S01]  /*18b0*/  LEA.HI.X.SX32 R36, R4, UR19, 0x1, P0 ;  /* 0x0000001304247c11 */ /* 0x000fe200080f0eff */
[----:B------:R-:W-:Y:S01]  /*18c0*/  IMAD R123, R5, UR15, RZ ;  /* 0x0000000f057b7c24 */ /* 0x000fe2000f8e02ff */
[-C--:B------:R-:W-:Y:S01]  /*18d0*/  IADD3 R4, P0, PT, R6, R22.reuse, RZ ;  /* 0x0000001606047210 */ /* 0x080fe20007f1e0ff */
[----:B------:R-:W-:Y:S01]  /*18e0*/  IMAD R137, R137, UR10, RZ ;  /* 0x0000000a89897c24 */ /* 0x000fe2000f8e02ff */
[-C--:B------:R-:W-:Y:S01]  /*18f0*/  IADD3 R10, P5, PT, R147, R22.reuse, RZ ;  /* 0x00000016930a7210 */ /* 0x080fe20007fbe0ff */
[----:B------:R-:W-:Y:S01]  /*1900*/  IMAD R11, R7, UR7, RZ ;  /* 0x00000007070b7c24 */ /* 0x000fe2000f8e02ff */
[-C--:B------:R-:W-:Y:S01]  /*1910*/  IADD3 R14, P4, PT, R161, R22.reuse, RZ ;  /* 0x00000016a10e7210 */ /* 0x080fe20007f9e0ff */
[C---:B------:R-:W-:Y:S01]  /*1920*/  VIADD R7, R136.reuse, 0xfffffffe ;  /* 0xfffffffe88077836 */ /* 0x040fe20000000000 */
[-C--:B------:R-:W-:Y:S01]  /*1930*/  IADD3 R28, P3, PT, R145, R22.reuse, RZ ;  /* 0x00000016911c7210 */ /* 0x080fe20007f7e0ff */
[----:B------:R-:W-:Y:S01]  /*1940*/  VIADD R13, R136, 0xfffffffd ;  /* 0xfffffffd880d7836 */ /* 0x000fe20000000000 */
[----:B------:R-:W-:Y:S01]  /*1950*/  IADD3 R8, P2, PT, R159, R22, RZ ;  /* 0x000000169f087210 */ /* 0x000fe20007f5e0ff */
[----:B------:R-:W-:Y:S01]  /*1960*/  ULOP3.LUT UR4, UR4, 0x600000, URZ, 0xc0, !UPT ;  /* 0x0060000004047892 */ /* 0x000fe2000f8ec0ff */
[-C--:B------:R-:W-:Y:S01]  /*1970*/  LEA.HI.X.SX32 R5, R6, R36.reuse, 0x1, P0 ;  /* 0x0000002406057211 */ /* 0x080fe200000f0eff */
[----:B------:R-:W-:Y:S01]  /*1980*/  UMOV UR12, 0x1 ;  /* 0x00000001000c7882 */ /* 0x000fe20000000000 */
[----:B------:R-:W-:-:S02]  /*1990*/  LEA.HI.X.SX32 R147, R147, R36, 0x1, P5 ;  /* 0x0000002493937211 */ /* 0x000fc400028f0eff */
[----:B------:R-:W-:Y:S02]  /*19a0*/  LEA.HI.X.SX32 R161, R161, R36, 0x1, P4 ;  /* 0x00000024a1a17211 */ /* 0x000fe400020f0eff */
[-C--:B------:R-:W-:Y:S02]  /*19b0*/  IADD3 R18, P0, PT, R143, R22.reuse, RZ ;  /* 0x000000168f127210 */ /* 0x080fe40007f1e0ff */
[-C--:B------:R-:W-:Y:S02]  /*19c0*/  IADD3 R156, P6, PT, R157, R22.reuse, RZ ;  /* 0x000000169d9c7210 */ /* 0x080fe40007fde0ff */
[-C--:B------:R-:W-:Y:S02]  /*19d0*/  IADD3 R20, P5, PT, R141, R22.reuse, RZ ;  /* 0x000000168d147210 */ /* 0x080fe40007fbe0ff */
[----:B------:R-:W-:Y:S02]  /*19e0*/  IADD3 R24, P4, PT, R155, R22, RZ ;  /* 0x000000169b187210 */ /* 0x000fe40007f9e0ff */
[----:B------:R-:W-:-:S02]  /*19f0*/  LEA.HI.X.SX32 R145, R145, R36, 0x1, P3 ;  /* 0x0000002491917211 */ /* 0x000fc400018f0eff */
[----:B------:R-:W-:Y:S02]  /*1a00*/  LEA.HI.X.SX32 R159, R159, R36, 0x1, P2 ;  /* 0x000000249f9f7211 */ /* 0x000fe400010f0eff */
[-C--:B------:R-:W-:Y:S02]  /*1a10*/  IADD3 R12, P3, PT, R139, R22.reuse, RZ ;  /* 0x000000168b0c7210 */ /* 0x080fe40007f7e0ff */
[----:B------:R-:W-:Y:S02]  /*1a20*/  IADD3 R26, P2, PT, R153, R22, RZ ;  /* 0x00000016991a7210 */ /* 0x000fe40007f5e0ff */
[-C--:B------:R-:W-:Y:S02]  /*1a30*/  LEA.HI.X.SX32 R143, R143, R36.reuse, 0x1, P0 ;  /* 0x000000248f8f7211 */ /* 0x080fe400000f0eff */
[-C--:B------:R-:W-:Y:S02]  /*1a40*/  LEA.HI.X.SX32 R157, R157, R36.reuse, 0x1, P6 ;  /* 0x000000249d9d7211 */ /* 0x080fe400030f0eff */
        /* <DEDUP_REMOVED lines=8> */
[----:B------:R-:W-:Y:S02]  /*1ad0*/  IADD3 R22, P3, PT, R123, R22, RZ ;  /* 0x000000167b167210 */ /* 0x000fe40007f7e0ff */
[----:B------:R-:W-:Y:S02]  /*1ae0*/  IADD3 R122, P2, PT, R11, UR16, RZ ;  /* 0x000000100b7a7c10 */ /* 0x000fe4000ff5e0ff */
[----:B------:R-:W-:Y:S02]  /*1af0*/  SHF.R.S32.HI R9, RZ, 0x1f, R11 ;  /* 0x0000001fff097819 */ /* 0x000fe4000001140b */
[-C--:B------:R-:W-:Y:S02]  /*1b00*/  LEA.HI.X.SX32 R137, R137, R36.reuse, 0x1, P0 ;  /* 0x0000002489897211 */ /* 0x080fe400000f0eff */
[----:B------:R-:W-:-:S02]  /*1b10*/  LEA.HI.X.SX32 R151, R151, R36, 0x1, P6 ;  /* 0x0000002497977211 */ /* 0x000fc400030f0eff */
[-C--:B------:R-:W-:Y:S02]  /*1b20*/  LEA.HI.X.SX32 R131, R131, R36.reuse, 0x1, P5 ;  /* 0x0000002483837211 */ /* 0x080fe400028f0eff */
[-C--:B------:R-:W-:Y:S02]  /*1b30*/  LEA.HI.X.SX32 R149, R149, R36.reuse, 0x1, P4 ;  /* 0x0000002495957211 */ /* 0x080fe400020f0eff */
[----:B------:R-:W-:Y:S02]  /*1b40*/  LEA.HI.X.SX32 R123, R123, R36, 0x1, P3 ;  /* 0x000000247b7b7211 */ /* 0x000fe400018f0eff */
[----:B------:R-:W-:Y:S01]  /*1b50*/  IADD3.X R197, PT, PT, R9, UR17, RZ, P2, !PT ;  /* 0x0000001109c57c10 */ /* 0x000fe200097fe4ff */
[----:B0-2---:R-:W-:Y:S06]  /*1b60*/  BRA.U UP0, `(.L_x_5) ;  /* 0x0000000100187547 */ /* 0x005fec000b800000 */
[----:B------:R-:W-:Y:S01]  /*1b70*/  ELECT P0, URZ, PT ;  /* 0x0000000000ff782f */ /* 0x000fe20003800000 */
[----:B------:R-:W-:Y:S01]  /*1b80*/  IMAD.MOV.U32 R6, RZ, RZ, 0x1 ;  /* 0x00000001ff067424 */ /* 0x000fe200078e00ff */
[----:B------:R-:W-:Y:S01]  /*1b90*/  UMOV UR7, 0x40 ;  /* 0x0000004000077882 */ /* 0x000fe20000000000 */
[----:B------:R-:W-:Y:S01]  /*1ba0*/  UVIRTCOUNT.DEALLOC.SMPOOL 0x80 ;  /* 0x000000800000784c */ /* 0x000fe20000000000 */
[----:B------:R-:W-:-:S09]  /*1bb0*/  ULEA UR7, UR6, UR7, 0x18 ;  /* 0x0000000706077291 */ /* 0x000fd2000f8ec0ff */
[----:B------:R0:W-:Y:S03]  /*1bc0*/  @P0 STS.U8 [UR7], R6 ;  /* 0x00000006ff000988 */ /* 0x0001e60008000007 */
.L_x_5:
[----:B------:R-:W-:Y:S01]  /*1bd0*/  UIADD3 UR10, UPT, UPT, UR5, UR4, UR8 ;  /* 0x00000004050a7290 */ /* 0x000fe2000fffe008 */
[----:B0-----:R-:W-:Y:S01]  /*1be0*/  VIADD R6, R136, 0xffffffff ;  /* 0xffffffff88067836 */ /* 0x001fe20000000000 */
[----:B------:R-:W-:Y:S01]  /*1bf0*/  VOTEU.ALL UP1, P1 ;  /* 0x0000000000ff7886 */ /* 0x000fe20000820000 */
[----:B------:R-:W-:Y:S01]  /*1c00*/  UIADD3 UR11, UPT, UPT, UR9, 0xa000, URZ ;  /* 0x0000a000090b7890 */ /* 0x000fe2000fffe0ff */
[----:B------:R-:W-:Y:S01]  /*1c10*/  ISETP.GE.U32.AND P2, PT, R13, 0x7fffffbe, PT ;  /* 0x7fffffbe0d00780c */ /* 0x000fe20003f46070 */
[----:B------:R-:W-:Y:S01]  /*1c20*/  VOTEU.ALL UP2, P1 ;  /* 0x0000000000ff7886 */ /* 0x000fe20000840000 */
[----:B------:R-:W-:Y:S01]  /*1c30*/  ISETP.GE.U32.AND P3, PT, R6, 0x7fffffc0, PT ;  /* 0x7fffffc00600780c */ /* 0x000fe20003f66070 */
[----:B------:R-:W-:Y:S01]  /*1c40*/  VIADD R196, R11, UR20 ;  /* 0x000000140bc47c36 */ /* 0x000fe20008000000 */
[----:B------:R-:W-:-:S04]  /*1c50*/  @!UP1 UIADD3 UR4, UPT, UPT, -UR12, 0x100000, URZ ;  /* 0x001000000c049890 */ /* 0x000fc8000fffe1ff */
[----:B------:R-:W-:Y:S02]  /*1c60*/  @!UP1 USHF.L.U32 UR5, UR4, 0xb, URZ ;  /* 0x0000000b04059899 */ /* 0x000fe400080006ff */
[----:B------:R-:W-:Y:S01]  /*1c70*/  @!UP1 USHF.L.U32 UR4, UR4, 0x1, URZ ;  /* 0x0000000104049899 */ /* 0x000fe200080006ff */
[----:B------:R-:W-:Y:S01]  /*1c80*/  STTM.x64 tmem[UR10], RZ ;  /* 0x000000ff000079ed */ /* 0x000fe2000834000a */
[----:B------:R-:W0:Y:S02]  /*1c90*/  FENCE.VIEW.ASYNC.T ;  /* 0x00000000000073c6 */ /* 0x000e240000000200 */
[----:B0-----:R-:W-:Y:S01]  /*1ca0*/  BAR.SYNC.DEFER_BLOCKING 0x0 ;  /* 0x0000000000007b1d */ /* 0x001fe20000010000 */
[----:B------:R-:W-:Y:S01]  /*1cb0*/  PRMT R13, RZ, 0x7610, R13 ;  /* 0x00007610ff0d7816 */ /* 0x000fe2000000000d */
[----:B------:R-:W-:Y:S01]  /*1cc0*/  VIADD R15, R136, 0xfffffffc ;  /* 0xfffffffc880f7836 */ /* 0x000fe20000000000 */
[----:B------:R-:W-:Y:S01]  /*1cd0*/  ISETP.GE.U32.AND P0, PT, R7, 0x7fffffbf, PT ;  /* 0x7fffffbf0700780c */ /* 0x000fe20003f06070 */
[----:B------:R-:W-:-:S02]  /*1ce0*/  IMAD.SHL.U32 R25, R21, 0x2, RZ ;  /* 0x0000000215197824 */ /* 0x000fc400078e00ff */
[----:B------:R-:W-:Y:S01]  /*1cf0*/  IMAD R27, R21, 0x3, RZ ;  /* 0x00000003151b7824 */ /* 0x000fe200078e02ff */
[----:B------:R-:W-:Y:S01]  /*1d00*/  ISETP.GE.U32.AND P4, PT, R15, 0x7fffffbd, PT ;  /* 0x7fffffbd0f00780c */ /* 0x000fe20003f86070 */
[C---:B------:R-:W-:Y:S02]  /*1d10*/  IMAD.SHL.U32 R29, R21.reuse, 0x4, RZ ;  /* 0x00000004151d7824 */ /* 0x040fe400078e00ff */
[C---:B------:R-:W-:Y:S02]  /*1d20*/  IMAD R31, R21.reuse, 0x5, RZ ;  /* 0x00000005151f7824 */ /* 0x040fe400078e02ff */
[C---:B------:R-:W-:Y:S02]  /*1d30*/  IMAD R33, R21.reuse, 0x6, RZ ;  /* 0x0000000615217824 */ /* 0x040fe400078e02ff */
[C---:B------:R-:W-:Y:S02]  /*1d40*/  IMAD R35, R21.reuse, 0x7, RZ ;  /* 0x0000000715237824 */ /* 0x040fe400078e02ff */
[----:B------:R-:W-:-:S02]  /*1d50*/  IMAD.SHL.U32 R36, R21, 0x8, RZ ;  /* 0x0000000815247824 */ /* 0x000fc400078e00ff */
[C---:B------:R-:W-:Y:S02]  /*1d60*/  IMAD R37, R21.reuse, 0x9, RZ ;  /* 0x0000000915257824 */ /* 0x040fe400078e02ff */
[C---:B------:R-:W-:Y:S02]  /*1d70*/  IMAD R38, R21.reuse, 0xa, RZ ;  /* 0x0000000a15267824 */ /* 0x040fe400078e02ff */
[C---:B------:R-:W-:Y:S02]  /*1d80*/  IMAD R39, R21.reuse, 0xb, RZ ;  /* 0x0000000b15277824 */ /* 0x040fe400078e02ff */
[----:B------:R-:W-:Y:S01]  /*1d90*/  IMAD R40, R21, 0xc, RZ ;  /* 0x0000000c15287824 */ /* 0x000fe200078e02ff */
[----:B------:R-:W0:Y:S02]  /*1da0*/  FENCE.VIEW.ASYNC.S ;  /* 0x00000000000073c6 */ /* 0x000e240000000000 */
[----:B0-----:R0:W1:Y:S02]  /*1db0*/  @!UP2 SYNCS.EXCH.64 URZ, [UR11], UR4 ;  /* 0x000000040bffa5b2 */ /* 0x0010640008000100 */
[----:B-1----:R-:W-:Y:S01]  /*1dc0*/  BAR.SYNC.DEFER_BLOCKING 0x0 ;  /* 0x0000000000007b1d */ /* 0x002fe20000010000 */
[----:B------:R-:W-:-:S02]  /*1dd0*/  SHF.R.S32.HI R7, RZ, 0x1f, R25 ;  /* 0x0000001fff077819 */ /* 0x000fc40000011419 */
[----:B------:R-:W-:Y:S02]  /*1de0*/  SHF.R.S32.HI R15, RZ, 0x1f, R27 ;  /* 0x0000001fff0f7819 */ /* 0x000fe4000001141b */
[-C--:B------:R-:W-:Y:S01]  /*1df0*/  IADD3 R192, P5, PT, R27, R122.reuse, RZ ;  /* 0x0000007a1bc07210 */ /* 0x080fe20007fbe0ff */
[C---:B------:R-:W-:Y:S01]  /*1e00*/  IMAD R41, R21.reuse, 0xd, RZ ;  /* 0x0000000d15297824 */ /* 0x040fe200078e02ff */
[----:B------:R-:W-:Y:S01]  /*1e10*/  SHF.R.S32.HI R19, RZ, 0x1f, R29 ;  /* 0x0000001fff137819 */ /* 0x000fe2000001141d */
[----:B------:R-:W-:Y:S01]  /*1e20*/  IMAD R42, R21, 0xe, RZ ;  /* 0x0000000e152a7824 */ /* 0x000fe200078e02ff */
[----:B------:R-:W-:Y:S01]  /*1e30*/  SHF.R.S32.HI R77, RZ, 0x1f, R31 ;  /* 0x0000001fff4d7819 */ /* 0x000fe2000001141f */
[----:B------:R-:W-:Y:S01]  /*1e40*/  IMAD.X R193, R15, 0x1, R197, P5 ;  /* 0x000000010fc17824 */ /* 0x000fe200028e06c5 */
[----:B------:R-:W-:Y:S01]  /*1e50*/  IADD3 R76, P5, PT, R31, R122, RZ ;  /* 0x0000007a1f4c7210 */ /* 0x000fe20007fbe0ff */
[C---:B------:R-:W-:Y:S02]  /*1e60*/  IMAD R43, R21.reuse, 0xf, RZ ;  /* 0x0000000f152b7824 */ /* 0x040fe400078e02ff */
[----:B------:R-:W-:-:S02]  /*1e70*/  IMAD R44, R21, 0x11, RZ ;  /* 0x00000011152c7824 */ /* 0x000fc400078e02ff */
[C---:B------:R-:W-:Y:S02]  /*1e80*/  IMAD R45, R21.reuse, 0x12, RZ ;  /* 0x00000012152d7824 */ /* 0x040fe400078e02ff */
[C---:B------:R-:W-:Y:S02]  /*1e90*/  IMAD R46, R21.reuse, 0x13, RZ ;  /* 0x00000013152e7824 */ /* 0x040fe400078e02ff */
[C---:B------:R-:W-:Y:S02]  /*1ea0*/  IMAD R47, R21.reuse, 0x14, RZ ;  /* 0x00000014152f7824 */ /* 0x040fe400078e02ff */
[C---:B------:R-:W-:Y:S02]  /*1eb0*/  IMAD.SHL.U32 R48, R21.reuse, 0x10, RZ ;  /* 0x0000001015307824 */ /* 0x040fe400078e00ff */
[----:B------:R-:W-:Y:S01]  /*1ec0*/  IMAD R49, R21, 0x15, RZ ;  /* 0x0000001515317824 */ /* 0x000fe200078e02ff */
[----:B------:R1:W2:Y:S01]  /*1ed0*/  @!P3 LDG.E.U8 R13, desc[UR22][R196.64] ;  /* 0x00000016c40db981 */ /* 0x0002a2000c1e1100 */
[-C--:B------:R-:W-:Y:S01]  /*1ee0*/  IADD3 R194, P3, PT, R25, R122.reuse, RZ ;  /* 0x0000007a19c27210 */ /* 0x080fe20007f7e0ff */
[----:B------:R-:W-:Y:S01]  /*1ef0*/  IMAD.X R77, R77, 0x1, R197, P5 ;  /* 0x000000014d4d7824 */ /* 0x000fe200028e06c5 */
[----:B------:R-:W-:Y:S01]  /*1f00*/  SHF.R.S32.HI R79, RZ, 0x1f, R33 ;  /* 0x0000001fff4f7819 */ /* 0x000fe20000011421 */
[----:B------:R-:W-:Y:S01]  /*1f10*/  IMAD R50, R21, 0x16, RZ ;  /* 0x0000001615327824 */ /* 0x000fe200078e02ff */
[----:B------:R-:W-:Y:S01]  /*1f20*/  SHF.R.S32.HI R81, RZ, 0x1f, R35 ;  /* 0x0000001fff517819 */ /* 0x000fe20000011423 */
[--C-:B------:R-:W-:Y:S01]  /*1f30*/  IMAD.X R195, R7, 0x1, R197.reuse, P3 ;  /* 0x0000000107c37824 */ /* 0x100fe200018e06c5 */
[-C--:B------:R-:W-:Y:S01]  /*1f40*/  IADD3 R190, P3, PT, R29, R122.reuse, RZ ;  /* 0x0000007a1dbe7210 */ /* 0x080fe20007f7e0ff */
[----:B------:R-:W-:Y:S01]  /*1f50*/  IMAD R51, R21, 0x17, RZ ;  /* 0x0000001715337824 */ /* 0x000fe200078e02ff */
[-C--:B------:R-:W-:Y:S01]  /*1f60*/  IADD3 R178, P5, PT, R35, R122.reuse, RZ ;  /* 0x0000007a23b27210 */ /* 0x080fe20007fbe0ff */
[----:B------:R-:W-:Y:S01]  /*1f70*/  IMAD R52, R21, 0x18, RZ ;  /* 0x0000001815347824 */ /* 0x000fe200078e02ff */
[----:B------:R-:W-:Y:S01]  /*1f80*/  SHF.R.S32.HI R83, RZ, 0x1f, R36 ;  /* 0x0000001fff537819 */ /* 0x000fe20000011424 */
[--C-:B------:R-:W-:Y:S01]  /*1f90*/  IMAD.X R191, R19, 0x1, R197.reuse, P3 ;  /* 0x0000000113bf7824 */ /* 0x100fe200018e06c5 */
[-C--:B------:R-:W-:Y:S01]  /*1fa0*/  IADD3 R176, P3, PT, R33, R122.reuse, RZ ;  /* 0x0000007a21b07210 */ /* 0x080fe20007f7e0ff */
[----:B------:R-:W-:Y:S01]  /*1fb0*/  IMAD.X R179, R81, 0x1, R197, P5 ;  /* 0x0000000151b37824 */ /* 0x000fe200028e06c5 */
[----:B------:R-:W-:Y:S01]  /*1fc0*/  SHF.R.S32.HI R85, RZ, 0x1f, R37 ;  /* 0x0000001fff557819 */ /* 0x000fe20000011425 */
[----:B------:R-:W-:Y:S01]  /*1fd0*/  IMAD R53, R21, 0x19, RZ ;  /* 0x0000001915357824 */ /* 0x000fe200078e02ff */
[-C--:B------:R-:W-:Y:S01]  /*1fe0*/  IADD3 R182, P5, PT, R37, R122.reuse, RZ ;  /* 0x0000007a25b67210 */ /* 0x080fe20007fbe0ff */
[--C-:B------:R-:W-:Y:S01]  /*1ff0*/  IMAD.X R177, R79, 0x1, R197.reuse, P3 ;  /* 0x000000014fb17824 */ /* 0x100fe200018e06c5 */
[-C--:B------:R-:W-:Y:S01]  /*2000*/  IADD3 R180, P3, PT, R36, R122.reuse, RZ ;  /* 0x0000007a24b47210 */ /* 0x080fe20007f7e0ff */
[----:B------:R-:W-:Y:S01]  /*2010*/  IMAD R54, R21, 0x1a, RZ ;  /* 0x0000001a15367824 */ /* 0x000fe200078e02ff */
[----:B------:R-:W-:Y:S01]  /*2020*/  SHF.R.S32.HI R87, RZ, 0x1f, R38 ;  /* 0x0000001fff577819 */ /* 0x000fe20000011426 */
[----:B------:R-:W-:Y:S01]  /*2030*/  IMAD.X R183, R85, 0x1, R197, P5 ;  /* 0x0000000155b77824 */ /* 0x000fe200028e06c5 */
        /* <DEDUP_REMOVED lines=14> */
[----:B------:R-:W-:Y:S01]  /*2120*/  SHF.R.S32.HI R95, RZ, 0x1f, R42 ;  /* 0x0000001fff5f7819 */ /* 0x000fe2000001142a */
[----:B------:R-:W-:Y:S01]  /*2130*/  IMAD R58, R21, 0x1e, RZ ;  /* 0x0000001e153a7824 */ /* 0x000fe200078e02ff */
[-C--:B------:R-:W-:Y:S01]  /*2140*/  IADD3 R84, P3, PT, R42, R122.reuse, RZ ;  /* 0x0000007a2a547210 */ /* 0x080fe20007f7e0ff */
[----:B------:R-:W-:Y:S01]  /*2150*/  IMAD.X R79, R93, 0x1, R197, P5 ;  /* 0x000000015d4f7824 */ /* 0x000fe200028e06c5 */
[----:B------:R-:W-:Y:S01]  /*2160*/  SHF.R.S32.HI R97, RZ, 0x1f, R43 ;  /* 0x0000001fff617819 */ /* 0x000fe2000001142b */
[----:B------:R-:W-:Y:S01]  /*2170*/  IMAD R59, R21, 0x1f, RZ ;  /* 0x0000001f153b7824 */ /* 0x000fe200078e02ff */
[-C--:B------:R-:W-:Y:S01]  /*2180*/  IADD3 R86, P5, PT, R43, R122.reuse, RZ ;  /* 0x0000007a2b567210 */ /* 0x080fe20007fbe0ff */
[--C-:B------:R-:W-:Y:S01]  /*2190*/  IMAD.X R85, R95, 0x1, R197.reuse, P3 ;  /* 0x000000015f557824 */ /* 0x100fe200018e06c5 */
[----:B------:R-:W-:Y:S01]  /*21a0*/  SHF.R.S32.HI R101, RZ, 0x1f, R44 ;  /* 0x0000001fff657819 */ /* 0x000fe2000001142c */
[----:B------:R-:W-:Y:S01]  /*21b0*/  IMAD.SHL.U32 R60, R21, 0x20, RZ ;  /* 0x00000020153c7824 */ /* 0x000fe200078e00ff */
        /* <DEDUP_REMOVED lines=63> */
[----:B------:R-:W-:Y:S01]  /*25b0*/  VIADD R6, R136, 0xfffffffb ;  /* 0xfffffffb88067836 */ /* 0x000fe20000000000 */
[----:B------:R-:W-:Y:S01]  /*25c0*/  IADD3 R120, P3, PT, R60, R122, RZ ;  /* 0x0000007a3c787210 */ /* 0x000fe20007f7e0ff */
[----:B------:R-:W-:Y:S01]  /*25d0*/  IMAD.X R119, R119, 0x1, R197, P5 ;  /* 0x0000000177777824 */ /* 0x000fe200028e06c5 */
[----:B------:R-:W-:-:S02]  /*25e0*/  SHF.R.S32.HI R125, RZ, 0x1f, R61 ;  /* 0x0000001fff7d7819 */ /* 0x000fc4000001143d */
[----:B------:R-:W-:Y:S01]  /*25f0*/  SHF.R.S32.HI R23, RZ, 0x1f, R21 ;  /* 0x0000001fff177819 */ /* 0x000fe20000011415 */
[--C-:B------:R-:W-:Y:S01]  /*2600*/  IMAD.X R121, R121, 0x1, R197.reuse, P3 ;  /* 0x0000000179797824 */ /* 0x100fe200018e06c5 */
[-C--:B------:R-:W-:Y:S02]  /*2610*/  IADD3 R124, P5, PT, R61, R122.reuse, RZ ;  /* 0x0000007a3d7c7210 */ /* 0x080fe40007fbe0ff */
[----:B------:R-:W-:Y:S02]  /*2620*/  PRMT R130, RZ, 0x7610, R130 ;  /* 0x00007610ff827816 */ /* 0x000fe40000000082 */
[----:B------:R-:W-:Y:S01]  /*2630*/  PRMT R140, RZ, 0x7610, R140 ;  /* 0x00007610ff8c7816 */ /* 0x000fe2000000008c */
[----:B------:R-:W-:Y:S01]  /*2640*/  IMAD.X R125, R125, 0x1, R197, P5 ;  /* 0x000000017d7d7824 */ /* 0x000fe200028e06c5 */
[----:B------:R-:W-:Y:S02]  /*2650*/  SHF.R.S32.HI R127, RZ, 0x1f, R62 ;  /* 0x0000001fff7f7819 */ /* 0x000fe4000001143e */
[----:B------:R-:W-:Y:S01]  /*2660*/  PRMT R150, RZ, 0x7610, R150 ;  /* 0x00007610ff967816 */ /* 0x000fe20000000096 */
[----:B------:R-:W-:Y:S01]  /*2670*/  VIADD R138, R136, 0xffffffe6 ;  /* 0xffffffe6888a7836 */ /* 0x000fe20000000000 */
[----:B------:R-:W-:Y:S01]  /*2680*/  IADD3 R126, P3, PT, R62, R122, RZ ;  /* 0x0000007a3e7e7210 */ /* 0x000fe20007f7e0ff */
[----:B------:R-:W3:Y:S01]  /*2690*/  LDCU.64 UR18, c[0x0][0x380] ;  /* 0x00007000ff1277ac */ /* 0x000ee20008000a00 */
[----:B------:R-:W-:-:S02]  /*26a0*/  SHF.R.S32.HI R129, RZ, 0x1f, R63 ;  /* 0x0000001fff817819 */ /* 0x000fc4000001143f */
[-C--:B------:R-:W-:Y:S01]  /*26b0*/  IADD3 R128, P5, PT, R63, R122.reuse, RZ ;  /* 0x0000007a3f807210 */ /* 0x080fe20007fbe0ff */
[--C-:B------:R-:W-:Y:S01]  /*26c0*/  IMAD.X R127, R127, 0x1, R197.reuse, P3 ;  /* 0x000000017f7f7824 */ /* 0x100fe200018e06c5 */
[----:B------:R-:W-:Y:S02]  /*26d0*/  SHF.R.S32.HI R133, RZ, 0x1f, R64 ;  /* 0x0000001fff857819 */ /* 0x000fe40000011440 */
[-C--:B------:R-:W-:Y:S01]  /*26e0*/  IADD3 R132, P3, PT, R64, R122.reuse, RZ ;  /* 0x0000007a40847210 */ /* 0x080fe20007f7e0ff */
[----:B------:R-:W-:Y:S01]  /*26f0*/  IMAD.X R129, R129, 0x1, R197, P5 ;  /* 0x0000000181817824 */ /* 0x000fe200028e06c5 */
[----:B------:R-:W-:Y:S02]  /*2700*/  SHF.R.S32.HI R135, RZ, 0x1f, R65 ;  /* 0x0000001fff877819 */ /* 0x000fe40000011441 */
[----:B------:R-:W-:Y:S01]  /*2710*/  IADD3 R134, P5, PT, R65, R122, RZ ;  /* 0x0000007a41867210 */ /* 0x000fe20007fbe0ff */
[----:B------:R-:W-:Y:S01]  /*2720*/  IMAD.X R133, R133, 0x1, R197, P3 ;  /* 0x0000000185857824 */ /* 0x000fe200018e06c5 */
[----:B------:R-:W-:-:S02]  /*2730*/  SHF.R.S32.HI R7, RZ, 0x1f, R66 ;  /* 0x0000001fff077819 */ /* 0x000fc40000011442 */
[-C--:B------:R-:W-:Y:S01]  /*2740*/  IADD3 R162, P3, PT, R66, R122.reuse, RZ ;  /* 0x0000007a42a27210 */ /* 0x080fe20007f7e0ff */
[----:B------:R-:W-:Y:S01]  /*2750*/  IMAD.X R135, R135, 0x1, R197, P5 ;  /* 0x0000000187877824 */ /* 0x000fe200028e06c5 */
[----:B------:R-:W-:Y:S02]  /*2760*/  SHF.R.S32.HI R15, RZ, 0x1f, R67 ;  /* 0x0000001fff0f7819 */ /* 0x000fe40000011443 */
[-C--:B------:R-:W-:Y:S01]  /*2770*/  IADD3 R164, P5, PT, R67, R122.reuse, RZ ;  /* 0x0000007a43a47210 */ /* 0x080fe20007fbe0ff */
[--C-:B------:R-:W-:Y:S01]  /*2780*/  IMAD.X R163, R7, 0x1, R197.reuse, P3 ;  /* 0x0000000107a37824 */ /* 0x100fe200018e06c5 */
[----:B------:R-:W-:Y:S02]  /*2790*/  SHF.R.S32.HI R19, RZ, 0x1f, R68 ;  /* 0x0000001fff137819 */ /* 0x000fe40000011444 */
[----:B------:R-:W-:Y:S01]  /*27a0*/  IADD3 R166, P3, PT, R68, R122, RZ ;  /* 0x0000007a44a67210 */ /* 0x000fe20007f7e0ff */
[----:B------:R-:W-:Y:S01]  /*27b0*/  IMAD.X R165, R15, 0x1, R197, P5 ;  /* 0x000000010fa57824 */ /* 0x000fe200028e06c5 */
        /* <DEDUP_REMOVED lines=19> */
[----:B------:R-:W-:Y:S01]  /*28f0*/  IADD3 RZ, P6, PT, R75, R122, RZ ;  /* 0x0000007a4bff7210 */ /* 0x000fe20007fde0ff */
[----:B------:R-:W-:Y:S01]  /*2900*/  IMAD.X R83, R19, 0x1, R197, P3 ;  /* 0x0000000113537824 */ /* 0x000fe200018e06c5 */
[----:B-1----:R-:W-:Y:S01]  /*2910*/  IADD3 R196, P5, PT, R122, R21, RZ ;  /* 0x000000157ac47210 */ /* 0x002fe20007fbe0ff */
[----:B------:R-:W-:Y:S01]  /*2920*/  VIADD R19, R136, 0xfffffffa ;  /* 0xfffffffa88137836 */ /* 0x000fe20000000000 */
[----:B------:R-:W-:Y:S01]  /*2930*/  PRMT R15, RZ, 0x7610, R15 ;  /* 0x00007610ff0f7816 */ /* 0x000fe2000000000f */
[--C-:B------:R-:W-:Y:S01]  /*2940*/  IMAD.X R7, R7, 0x1, R197.reuse, P6 ;  /* 0x0000000107077824 */ /* 0x100fe200030e06c5 */
[----:B------:R-:W-:Y:S01]  /*2950*/  ISETP.GE.U32.AND P3, PT, R6, 0x7fffffbc, PT ;  /* 0x7fffffbc0600780c */ /* 0x000fe20003f66070 */
[----:B------:R-:W-:Y:S01]  /*2960*/  IMAD.X R197, R23, 0x1, R197, P5 ;  /* 0x0000000117c57824 */ /* 0x000fe200028e06c5 */
[----:B------:R-:W-:Y:S01]  /*2970*/  PRMT R122, RZ, 0x7610, R122 ;  /* 0x00007610ff7a7816 */ /* 0x000fe2000000007a */
[----:B------:R-:W-:Y:S01]  /*2980*/  VIADD R6, R136, 0xfffffff9 ;  /* 0xfffffff988067836 */ /* 0x000fe20000000000 */
[----:B------:R-:W-:-:S02]  /*2990*/  ISETP.GE.U32.AND P5, PT, R19, 0x7fffffbb, PT ;  /* 0x7fffffbb1300780c */ /* 0x000fc40003fa6070 */
[----:B------:R1:W4:Y:S02]  /*29a0*/  @!P0 LDG.E.U8 R15, desc[UR22][R196.64] ;  /* 0x00000016c40f8981 */ /* 0x000324000c1e1100 */
[----:B------:R-:W-:Y:S01]  /*29b0*/  ISETP.GE.U32.AND P0, PT, R6, 0x7fffffba, PT ;  /* 0x7fffffba0600780c */ /* 0x000fe20003f06070 */
[----:B------:R-:W-:Y:S01]  /*29c0*/  VIADD R6, R136, 0xfffffff8 ;  /* 0xfffffff888067836 */ /* 0x000fe20000000000 */
[----:B------:R-:W5:Y:S01]  /*29d0*/  @!P2 LDG.E.U8 R122, desc[UR22][R194.64] ;  /* 0x00000016c27aa981 */ /* 0x000f62000c1e1100 */
[----:B------:R-:W-:-:S03]  /*29e0*/  PRMT R19, RZ, 0x7610, R19 ;  /* 0x00007610ff137816 */ /* 0x000fc60000000013 */
[----:B------:R-:W-:Y:S01]  /*29f0*/  ISETP.GE.U32.AND P2, PT, R6, 0x7fffffb9, PT ;  /* 0x7fffffb90600780c */ /* 0x000fe20003f46070 */
[----:B------:R-:W-:Y:S01]  /*2a00*/  VIADD R6, R136, 0xfffffff7 ;  /* 0xfffffff788067836 */ /* 0x000fe20000000000 */
[----:B------:R-:W2:Y:S04]  /*2a10*/  @!P3 LDG.E.U8 R130, desc[UR22][R190.64] ;  /* 0x00000016be82b981 */ /* 0x000ea8000c1e1100 */
[----:B------:R0:W2:Y:S01]  /*2a20*/  @!P4 LDG.E.U8 R19, desc[UR22][R192.64] ;  /* 0x00000016c013c981 */ /* 0x0000a2000c1e1100 */
[----:B------:R-:W-:Y:S01]  /*2a30*/  ISETP.GE.U32.AND P4, PT, R6, 0x7fffffb8, PT ;  /* 0x7fffffb80600780c */ /* 0x000fe20003f86070 */
[----:B------:R-:W-:Y:S01]  /*2a40*/  VIADD R6, R136, 0xfffffff6 ;  /* 0xfffffff688067836 */ /* 0x000fe20000000000 */
[----:B-1----:R-:W-:Y:S01]  /*2a50*/  PRMT R197, RZ, 0x7610, R197 ;  /* 0x00007610ffc57816 */ /* 0x002fe200000000c5 */
[----:B------:R1:W2:Y:S03]  /*2a60*/  @!P0 LDG.E.U8 R140, desc[UR22][R176.64] ;  /* 0x00000016b08c8981 */ /* 0x0002a6000c1e1100 */
[----:B------:R-:W-:Y:S01]  /*2a70*/  ISETP.GE.U32.AND P3, PT, R6, 0x7fffffb7, PT ;  /* 0x7fffffb70600780c */ /* 0x000fe20003f66070 */
[----:B------:R-:W-:Y:S01]  /*2a80*/  VIADD R6, R136, 0xfffffff5 ;  /* 0xfffffff588067836 */ /* 0x000fe20000000000 */
[----:B------:R1:W2:Y:S04]  /*2a90*/  @!P5 LDG.E.U8 R197, desc[UR22][R76.64] ;  /* 0x000000164cc5d981 */ /* 0x0002a8000c1e1100 */
[----:B------:R-:W-:Y:S01]  /*2aa0*/  ISETP.GE.U32.AND P5, PT, R6, 0x7fffffb6, PT ;  /* 0x7fffffb60600780c */ /* 0x000fe20003fa6070 */
[----:B------:R-:W-:Y:S01]  /*2ab0*/  VIADD R6, R136, 0xfffffff4 ;  /* 0xfffffff488067836 */ /* 0x000fe20000000000 */
[----:B0-----:R-:W-:-:S04]  /*2ac0*/  PRMT R193, RZ, 0x7610, R193 ;  /* 0x00007610ffc17816 */ /* 0x001fc800000000c1 */
[----:B------:R-:W-:Y:S01]  /*2ad0*/  ISETP.GE.U32.AND P0, PT, R6, 0x7fffffb5, PT ;  /* 0x7fffffb50600780c */ /* 0x000fe20003f06070 */
[----:B------:R-:W-:Y:S01]  /*2ae0*/  VIADD R6, R136, 0xfffffff3 ;  /* 0xfffffff388067836 */ /* 0x000fe20000000000 */
[----:B------:R-:W-:Y:S01]  /*2af0*/  PRMT R191, RZ, 0x7610, R191 ;  /* 0x00007610ffbf7816 */ /* 0x000fe200000000bf */
[----:B------:R-:W2:Y:S03]  /*2b00*/  @!P2 LDG.E.U8 R193, desc[UR22][R178.64] ;  /* 0x00000016b2c1a981 */ /* 0x000ea6000c1e1100 */
[----:B------:R-:W-:Y:S01]  /*2b10*/  ISETP.GE.U32.AND P2, PT, R6, 0x7fffffb4, PT ;  /* 0x7fffffb40600780c */ /* 0x000fe20003f46070 */
[----:B------:R-:W-:Y:S01]  /*2b20*/  VIADD R6, R136, 0xfffffff2 ;  /* 0xfffffff288067836 */ /* 0x000fe20000000000 */
[----:B------:R-:W2:Y:S01]  /*2b30*/  @!P4 LDG.E.U8 R191, desc[UR22][R180.64] ;  /* 0x00000016b4bfc981 */ /* 0x000ea2000c1e1100 */
[----:B------:R-:W-:-:S03]  /*2b40*/  PRMT R195, RZ, 0x7610, R195 ;  /* 0x00007610ffc37816 */ /* 0x000fc600000000c3 */
[----:B------:R-:W-:Y:S01]  /*2b50*/  ISETP.GE.U32.AND P4, PT, R6, 0x7fffffb3, PT ;  /* 0x7fffffb30600780c */ /* 0x000fe20003f86070 */
[----:B------:R-:W-:Y:S01]  /*2b60*/  VIADD R6, R136, 0xfffffff1 ;  /* 0xfffffff188067836 */ /* 0x000fe20000000000 */
[----:B------:R-:W2:Y:S04]  /*2b70*/  @!P5 LDG.E.U8 R150, desc[UR22][R184.64] ;  /* 0x00000016b896d981 */ /* 0x000ea8000c1e1100 */
[----:B------:R0:W2:Y:S01]  /*2b80*/  @!P3 LDG.E.U8 R195, desc[UR22][R182.64] ;  /* 0x00000016b6c3b981 */ /* 0x0000a2000c1e1100 */
[----:B------:R-:W-:Y:S01]  /*2b90*/  ISETP.GE.U32.AND P3, PT, R6, 0x7fffffb2, PT ;  /* 0x7fffffb20600780c */ /* 0x000fe20003f66070 */
[----:B------:R-:W-:Y:S01]  /*2ba0*/  VIADD R6, R136, 0xfffffff0 ;  /* 0xfffffff088067836 */ /* 0x000fe20000000000 */
[----:B-1----:R-:W-:-:S04]  /*2bb0*/  PRMT R177, RZ, 0x7610, R177 ;  /* 0x00007610ffb17816 */ /* 0x002fc800000000b1 */
[----:B------:R-:W-:Y:S01]  /*2bc0*/  ISETP.GE.U32.AND P5, PT, R6, 0x7fffffb1, PT ;  /* 0x7fffffb10600780c */ /* 0x000fe20003fa6070 */
[----:B------:R-:W-:Y:S01]  /*2bd0*/  VIADD R6, R136, 0xffffffec ;  /* 0xffffffec88067836 */ /* 0x000fe20000000000 */
[----:B------:R-:W-:Y:S01]  /*2be0*/  PRMT R176, RZ, 0x7610, R176 ;  /* 0x00007610ffb07816 */ /* 0x000fe200000000b0 */
[----:B------:R1:W2:Y:S03]  /*2bf0*/  @!P0 LDG.E.U8 R177, desc[UR22][R186.64] ;  /* 0x00000016bab18981 */ /* 0x0002a6000c1e1100 */
[----:B------:R-:W-:Y:S01]  /*2c00*/  ISETP.GE.U32.AND P0, PT, R6, 0x7fffffad, PT ;  /* 0x7fffffad0600780c */ /* 0x000fe20003f06070 */
[C---:B------:R-:W-:Y:S01]  /*2c10*/  VIADD R6, R136.reuse, 0xffffffed ;  /* 0xffffffed88067836 */ /* 0x040fe20000000000 */
[----:B------:R1:W2:Y:S01]  /*2c20*/  @!P2 LDG.E.U8 R176, desc[UR22][R188.64] ;  /* 0x00000016bcb0a981 */ /* 0x0002a2000c1e1100 */
[----:B------:R-:W-:-:S03]  /*2c30*/  VIADD R76, R136, 0xffffffee ;  /* 0xffffffee884c7836 */ /* 0x000fc60000000000 */
[----:B------:R-:W-:Y:S01]  /*2c40*/  ISETP.GE.U32.AND P2, PT, R6, 0x7fffffae, PT ;  /* 0x7fffffae0600780c */ /* 0x000fe20003f46070 */
[----:B------:R-:W-:Y:S01]  /*2c50*/  VIADD R6, R136, 0xffffffef ;  /* 0xffffffef88067836 */ /* 0x000fe20000000000 */
[----:B------:R-:W-:Y:S02]  /*2c60*/  SEL R77, RZ, 0x1, P0 ;  /* 0x00000001ff4d7807 */ /* 0x000fe40000000000 */
[----:B0-----:R-:W-:Y:S02]  /*2c70*/  SEL R182, RZ, 0x1fffe, P2 ;  /* 0x0001fffeffb67807 */ /* 0x001fe40001000000 */
[----:B------:R-:W-:Y:S01]  /*2c80*/  ISETP.GE.U32.AND P2, PT, R6, 0x7fffffb0, PT ;  /* 0x7fffffb00600780c */ /* 0x000fe20003f46070 */
[----:B------:R-:W-:Y:S01]  /*2c90*/  VIADD R6, R136, 0xffffffe9 ;  /* 0xffffffe988067836 */ /* 0x000fe20000000000 */
[----:B------:R-:W-:Y:S01]  /*2ca0*/  ISETP.GE.U32.AND P0, PT, R76, 0x7fffffaf, PT ;  /* 0x7fffffaf4c00780c */ /* 0x000fe20003f06070 */
[----:B------:R-:W-:Y:S01]  /*2cb0*/  VIADD R76, R136, 0xffffffe8 ;  /* 0xffffffe8884c7836 */ /* 0x000fe20000000000 */
[----:B------:R-:W-:-:S02]  /*2cc0*/  SEL R201, RZ, 0x7fff8, P2 ;  /* 0x0007fff8ffc97807 */ /* 0x000fc40001000000 */
[----:B------:R-:W-:Y:S02]  /*2cd0*/  SEL R158, RZ, 0x4, P0 ;  /* 0x00000004ff9e7807 */ /* 0x000fe40000000000 */
[----:B------:R-:W-:Y:S01]  /*2ce0*/  ISETP.GE.U32.AND P2, PT, R6, 0x7fffffaa, PT ;  /* 0x7fffffaa0600780c */ /* 0x000fe20003f46070 */
[----:B------:R-:W-:Y:S01]  /*2cf0*/  VIADD R6, R136, 0xffffffeb ;  /* 0xffffffeb88067836 */ /* 0x000fe20000000000 */
[----:B------:R-:W-:Y:S01]  /*2d00*/  ISETP.GE.U32.AND P0, PT, R76, 0x7fffffa9, PT ;  /* 0x7fffffa94c00780c */ /* 0x000fe20003f06070 */
[----:B------:R-:W-:Y:S01]  /*2d10*/  VIADD R76, R136, 0xffffffea ;  /* 0xffffffea884c7836 */ /* 0x000fe20000000000 */
[----:B------:R-:W-:Y:S02]  /*2d20*/  SEL R209, RZ, 0x1fffe, P2 ;  /* 0x0001fffeffd17807 */ /* 0x000fe40001000000 */
[----:B------:R-:W-:Y:S02]  /*2d30*/  SEL R184, RZ, 0x1, P0 ;  /* 0x00000001ffb87807 */ /* 0x000fe40000000000 */
        /* <DEDUP_REMOVED lines=11> */
[----:B------:R-:W-:Y:S01]  /*2df0*/  ISETP.GE.U32.AND P6, PT, R6, 0x7fffffa2, PT ;  /* 0x7fffffa20600780c */ /* 0x000fe20003fc6070 */
[----:B------:R-:W-:Y:S01]  /*2e00*/  VIADD R6, R136, 0xffffffe3 ;  /* 0xffffffe388067836 */ /* 0x000fe20000000000 */
[----:B-1----:R-:W-:-:S02]  /*2e10*/  SEL R186, RZ, 0x1, P0 ;  /* 0x00000001ffba7807 */ /* 0x002fc40000000000 */
[----:B------:R-:W-:Y:S01]  /*2e20*/  ISETP.GE.U32.AND P2, PT, R76, 0x7fffffa8, PT ;  /* 0x7fffffa84c00780c */ /* 0x000fe20003f46070 */
[----:B------:R-:W-:Y:S01]  /*2e30*/  VIADD R76, R136, 0xffffffe2 ;  /* 0xffffffe2884c7836 */ /* 0x000fe20000000000 */
[----:B------:R-:W-:Y:S02]  /*2e40*/  ISETP.GE.U32.AND P0, PT, R138, 0x7fffffa7, PT ;  /* 0x7fffffa78a00780c */ /* 0x000fe40003f06070 */
        /* <DEDUP_REMOVED lines=35> */
[C---:B------:R-:W-:Y:S02]  /*3080*/  VIADD R76, R136.reuse, 0xffffffc7 ;  /* 0xffffffc7884c7836 */ /* 0x040fe40000000000 */
[----:B------:R-:W-:Y:S01]  /*3090*/  VIADD R138, R136, 0xffffffc6 ;  /* 0xffffffc6888a7836 */ /* 0x000fe20000000000 */
[----:B------:R-:W-:Y:S02]  /*30a0*/  SEL R188, RZ, 0x1fffe, P6 ;  /* 0x0001fffeffbc7807 */ /* 0x000fe40003000000 */
[----:B------:R-:W-:-:S02]  /*30b0*/  SEL R217, RZ, 0x1fffe, P2 ;  /* 0x0001fffeffd97807 */ /* 0x000fc40001000000 */
[----:B------:R-:W-:Y:S01]  /*30c0*/  ISETP.GE.U32.AND P6, PT, R6, 0x7fffff82, PT ;  /* 0x7fffff820600780c */ /* 0x000fe20003fc6070 */
[----:B------:R-:W-:Y:S01]  /*30d0*/  VIADD R6, R136, 0xffffffc3 ;  /* 0xffffffc388067836 */ /* 0x000fe20000000000 */
[----:B------:R-:W-:Y:S02]  /*30e0*/  SEL R194, RZ, 0x1, P0 ;  /* 0x00000001ffc27807 */ /* 0x000fe40000000000 */
[----:B------:R-:W-:Y:S01]  /*30f0*/  ISETP.GE.U32.AND P2, PT, R76, 0x7fffff88, PT ;  /* 0x7fffff884c00780c */ /* 0x000fe20003f46070 */
[----:B------:R-:W-:Y:S01]  /*3100*/  VIADD R76, R136, 0xffffffc2 ;  /* 0xffffffc2884c7836 */ /* 0x000fe20000000000 */
[----:B------:R-:W-:Y:S02]  /*3110*/  ISETP.GE.U32.AND P0, PT, R138, 0x7fffff87, PT ;  /* 0x7fffff878a00780c */ /* 0x000fe40003f06070 */
[----:B------:R-:W-:Y:S02]  /*3120*/  SEL R187, RZ, 0x7fff8, P2 ;  /* 0x0007fff8ffbb7807 */ /* 0x000fe40001000000 */
[----:B------:R-:W-:-:S02]  /*3130*/  SEL R148, RZ, 0x4, P0 ;  /* 0x00000004ff947807 */ /* 0x000fc40000000000 */
        /* <DEDUP_REMOVED lines=45> */
[----:B------:R-:W-:-:S03]  /*3410*/  VIADD R76, R136, 0xffffffd2 ;  /* 0xffffffd2884c7836 */ /* 0x000fc60000000000 */
[----:B------:R-:W-:Y:S02]  /*3420*/  SEL R202, RZ, 0x1, P0 ;  /* 0x00000001ffca7807 */ /* 0x000fe40000000000 */
[----:B------:R-:W-:Y:S02]  /*3430*/  ISETP.GE.U32.AND P0, PT, R6, 0x7fffffa1, PT ;  /* 0x7fffffa10600780c */ /* 0x000fe40003f06070 */
[----:B------:R-:W-:Y:S02]  /*3440*/  SEL R179, RZ, 0x7fff8, P2 ;  /* 0x0007fff8ffb37807 */ /* 0x000fe40001000000 */
[----:B------:R-:W-:Y:S01]  /*3450*/  ISETP.GE.U32.AND P2, PT, R76, 0x7fffff93, PT ;  /* 0x7fffff934c00780c */ /* 0x000fe20003f46070 */
[----:B------:R-:W-:Y:S01]  /*3460*/  VIADD R76, R136, 0xffffffd3 ;  /* 0xffffffd3884c7836 */ /* 0x000fe20000000000 */
[----:B------:R-:W-:Y:S01]  /*3470*/  SEL R229, RZ, 0x1, P0 ;  /* 0x00000001ffe57807 */ /* 0x000fe20000000000 */
[----:B------:R-:W-:Y:S01]  /*3480*/  IMAD.IADD R184, R184, 0x1, R209 ;  /* 0x00000001b8b87824 */ /* 0x000fe200078e02d1 */
[----:B------:R-:W-:-:S02]  /*3490*/  SEL R6, RZ, 0x4, P2 ;  /* 0x00000004ff067807 */ /* 0x000fc40001000000 */
[----:B------:R-:W-:Y:S01]  /*34a0*/  ISETP.GE.U32.AND P2, PT, R76, 0x7fffff94, PT ;  /* 0x7fffff944c00780c */ /* 0x000fe20003f46070 */
[----:B------:R-:W-:Y:S02]  /*34b0*/  IMAD.IADD R188, R229, 0x1, R188 ;  /* 0x00000001e5bc7824 */ /* 0x000fe400078e02bc */
[----:B------:R-:W-:Y:S01]  /*34c0*/  VIADD R76, R136, 0xffffffc0 ;  /* 0xffffffc0884c7836 */ /* 0x000fe20000000000 */
[----:B------:R-:W-:Y:S01]  /*34d0*/  LOP3.LUT R184, R184, 0x3, RZ, 0xc0, !PT ;  /* 0x00000003b8b87812 */ /* 0x000fe200078ec0ff */
[----:B------:R-:W-:Y:S01]  /*34e0*/  IMAD.IADD R196, R196, 0x1, R221 ;  /* 0x00000001c4c47824 */ /* 0x000fe200078e02dd */
[----:B------:R-:W-:Y:S01]  /*34f0*/  LOP3.LUT R188, R188, 0x3, RZ, 0xc0, !PT ;  /* 0x00000003bcbc7812 */ /* 0x000fe200078ec0ff */
[----:B------:R-:W-:Y:S01]  /*3500*/  IMAD.IADD R204, R77, 0x1, R182 ;  /* 0x000000014dcc7824 */ /* 0x000fe200078e02b6 */
[----:B------:R-:W-:Y:S01]  /*3510*/  SEL R77, RZ, 0x7fff8, P2 ;  /* 0x0007fff8ff4d7807 */ /* 0x000fe20001000000 */
[----:B------:R-:W-:Y:S01]  /*3520*/  IMAD.IADD R186, R186, 0x1, R211 ;  /* 0x00000001baba7824 */ /* 0x000fe200078e02d3 */
[----:B------:R-:W-:Y:S01]  /*3530*/  ISETP.GE.U32.AND P2, PT, R76, 0x7fffff81, PT ;  /* 0x7fffff814c00780c */ /* 0x000fe20003f46070 */
[----:B------:R-:W-:Y:S01]  /*3540*/  IMAD.IADD R198, R198, 0x1, R223 ;  /* 0x00000001c6c67824 */ /* 0x000fe200078e02df */
[----:B------:R-:W-:-:S02]  /*3550*/  IADD3 R154, PT, PT, R184, R199, R154 ;  /* 0x000000c7b89a7210 */ /* 0x000fc40007ffe09a */
[----:B------:R-:W-:Y:S02]  /*3560*/  LOP3.LUT R196, R196, 0x3, RZ, 0xc0, !PT ;  /* 0x00000003c4c47812 */ /* 0x000fe400078ec0ff */
[----:B------:R-:W-:Y:S02]  /*3570*/  LOP3.LUT R186, R186, 0x3, RZ, 0xc0, !PT ;  /* 0x00000003baba7812 */ /* 0x000fe400078ec0ff */
[----:B------:R-:W-:Y:S02]  /*3580*/  IADD3 R180, PT, PT, R188, R207, R180 ;  /* 0x000000cfbcb47210 */ /* 0x000fe40007ffe0b4 */
[----:B------:R-:W-:Y:S01]  /*3590*/  SEL R182, RZ, 0x1, P2 ;  /* 0x00000001ffb67807 */ /* 0x000fe20001000000 */
[----:B------:R-:W-:Y:S01]  /*35a0*/  IMAD.SHL.U32 R154, R154, 0x100, RZ ;  /* 0x000001009a9a7824 */ /* 0x000fe200078e00ff */
[----:B------:R-:W-:Y:S02]  /*35b0*/  IADD3 R144, PT, PT, R196, R183, R144 ;  /* 0x000000b7c4907210 */ /* 0x000fe40007ffe090 */
[----:B------:R-:W-:Y:S01]  /*35c0*/  LOP3.LUT R198, R198, 0x3, RZ, 0xc0, !PT ;  /* 0x00000003c6c67812 */ /* 0x000fe200078ec0ff */
[----:B------:R-:W-:Y:S01]  /*35d0*/  IMAD.IADD R192, R192, 0x1, R215 ;  /* 0x00000001c0c07824 */ /* 0x000fe200078e02d7 */
[----:B------:R-:W-:-:S02]  /*35e0*/  SEL R227, RZ, 0x1fffe, P6 ;  /* 0x0001fffeffe37807 */ /* 0x000fc40003000000 */
[----:B------:R-:W-:Y:S02]  /*35f0*/  LOP3.LUT R204, R204, 0x3, RZ, 0xc0, !PT ;  /* 0x00000003cccc7812 */ /* 0x000fe400078ec0ff */
[----:B------:R-:W-:Y:S02]  /*3600*/  IADD3 R160, PT, PT, R186, R205, R160 ;  /* 0x000000cdbaa07210 */ /* 0x000fe40007ffe0a0 */
[----:B------:R-:W-:Y:S01]  /*3610*/  LOP3.LUT R183, R180, 0xf, RZ, 0xc0, !PT ;  /* 0x0000000fb4b77812 */ /* 0x000fe200078ec0ff */
[----:B------:R-:W-:Y:S01]  /*3620*/  IMAD.IADD R182, R182, 0x1, R219 ;  /* 0x00000001b6b67824 */ /* 0x000fe200078e02db */
[----:B------:R-:W-:Y:S01]  /*3630*/  IADD3 R142, PT, PT, R198, R181, R142 ;  /* 0x000000b5c68e7210 */ /* 0x000fe20007ffe08e */
[----:B------:R-:W-:Y:S01]  /*3640*/  IMAD.IADD R200, R200, 0x1, R225 ;  /* 0x00000001c8c87824 */ /* 0x000fe200078e02e1 */
[----:B------:R-:W-:Y:S01]  /*3650*/  IADD3 R158, PT, PT, R204, R201, R158 ;  /* 0x000000c9cc9e7210 */ /* 0x000fe20007ffe09e */
[----:B------:R-:W-:Y:S01]  /*3660*/  IMAD.IADD R202, R202, 0x1, R227 ;  /* 0x00000001caca7824 */ /* 0x000fe200078e02e3 */
[----:B------:R-:W-:Y:S01]  /*3670*/  LOP3.LUT R181, R154, 0xf00, RZ, 0xe2, !PT ;  /* 0x00000f009ab57812 */ /* 0x000fe200078ee2ff */
[----:B------:R-:W-:Y:S01]  /*3680*/  IMAD R160, R160, 0x10, R183 ;  /* 0x00000010a0a07824 */ /* 0x000fe200078e02b7 */
[----:B------:R-:W-:Y:S01]  /*3690*/  LOP3.LUT R192, R192, 0x3, RZ, 0xc0, !PT ;  /* 0x00000003c0c07812 */ /* 0x000fe200078ec0ff */
[----:B------:R-:W-:Y:S01]  /*36a0*/  IMAD.IADD R194, R194, 0x1, R217 ;  /* 0x00000001c2c27824 */ /* 0x000fe200078e02d9 */
[----:B------:R-:W-:Y:S01]  /*36b0*/  LOP3.LUT R182, R182, 0x3, RZ, 0xc0, !PT ;  /* 0x00000003b6b67812 */ /* 0x000fe200078ec0ff */
[----:B------:R-:W-:Y:S01]  /*36c0*/  IMAD R158, R158, 0x1000, R181 ;  /* 0x000010009e9e7824 */ /* 0x000fe200078e02b5 */
[----:B------:R-:W-:Y:S01]  /*36d0*/  IADD3 R152, PT, PT, R192, R189, R152 ;  /* 0x000000bdc0987210 */ /* 0x000fe20007ffe098 */
[----:B------:R-:W-:Y:S01]  /*36e0*/  IMAD.IADD R190, R190, 0x1, R213 ;  /* 0x00000001bebe7824 */ /* 0x000fe200078e02d5 */
[----:B------:R-:W-:-:S02]  /*36f0*/  LOP3.LUT R200, R200, 0x3, RZ, 0xc0, !PT ;  /* 0x00000003c8c87812 */ /* 0x000fc400078ec0ff */
[----:B------:R-:W-:Y:S02]  /*3700*/  LOP3.LUT R202, R202, 0x3, RZ, 0xc0, !PT ;  /* 0x00000003caca7812 */ /* 0x000fe400078ec0ff */
[----:B------:R-:W-:Y:S02]  /*3710*/  LOP3.LUT R181, R160, 0xff, RZ, 0xc0, !PT ;  /* 0x000000ffa0b57812 */ /* 0x000fe400078ec0ff */
[----:B------:R-:W-:Y:S02]  /*3720*/  LOP3.LUT R194, R194, 0x3, RZ, 0xc0, !PT ;  /* 0x00000003c2c27812 */ /* 0x000fe400078ec0ff */
[----:B------:R-:W-:Y:S01]  /*3730*/  IADD3 R146, PT, PT, R182, R185, R146 ;  /* 0x000000b9b6927210 */ /* 0x000fe20007ffe092 */
[----:B------:R-:W-:Y:S01]  /*3740*/  IMAD.IADD R158, R158, 0x1, R181 ;  /* 0x000000019e9e7824 */ /* 0x000fe200078e02b5 */
[----:B------:R-:W-:Y:S02]  /*3750*/  IADD3 R138, PT, PT, R200, R179, R138 ;  /* 0x000000b3c88a7210 */ /* 0x000fe40007ffe08a */
[----:B------:R-:W-:Y:S01]  /*3760*/  IADD3 R6, PT, PT, R202, R77, R6 ;  /* 0x0000004dca067210 */ /* 0x000fe20007ffe006 */
[----:B------:R-:W-:Y:S01]  /*3770*/  IMAD.SHL.U32 R77, R152, 0x100, RZ ;  /* 0x00000100984d7824 */ /* 0x000fe200078e00ff */
[----:B------:R-:W-:-:S02]  /*3780*/  IADD3 R148, PT, PT, R194, R187, R148 ;  /* 0x000000bbc2947210 */ /* 0x000fc40007ffe094 */
[----:B------:R-:W-:Y:S02]  /*3790*/  LOP3.LUT R179, R146, 0xf, RZ, 0xc0, !PT ;  /* 0x0000000f92b37812 */ /* 0x000fe400078ec0ff */
[----:B------:R-:W-:Y:S02]  /*37a0*/  LOP3.LUT R190, R190, 0x3, RZ, 0xc0, !PT ;  /* 0x00000003bebe7812 */ /* 0x000fe400078ec0ff */
[----:B------:R-:W-:Y:S01]  /*37b0*/  LOP3.LUT R77, R77, 0xf00, RZ, 0xe2, !PT ;  /* 0x00000f004d4d7812 */ /* 0x000fe200078ee2ff */
[--C-:B------:R-:W-:Y:S01]  /*37c0*/  IMAD R148, R148, 0x10, R179.reuse ;  /* 0x0000001094947824 */ /* 0x100fe200078e02b3 */
[----:B------:R-:W-:Y:S02]  /*37d0*/  IADD3 R178, PT, PT, R190, R203, R178 ;  /* 0x000000cbbeb27210 */ /* 0x000fe40007ffe0b2 */
[----:B------:R-:W-:Y:S02]  /*37e0*/  LOP3.LUT R158, R158, 0xffff, RZ, 0xc0, !PT ;  /* 0x0000ffff9e9e7812 */ /* 0x000fe400078ec0ff */
[----:B------:R-:W-:-:S02]  /*37f0*/  PRMT R179, RZ, 0x7610, R179 ;  /* 0x00007610ffb37816 */ /* 0x000fc400000000b3 */
[----:B------:R-:W-:Y:S01]  /*3800*/  LOP3.LUT R181, R6, 0xf, RZ, 0xc0, !PT ;  /* 0x0000000f06b57812 */ /* 0x000fe200078ec0ff */
[----:B------:R-:W-:Y:S01]  /*3810*/  IMAD R77, R178, 0x1000, R77 ;  /* 0x00001000b24d7824 */ /* 0x000fe200078e024d */
[----:B------:R-:W-:Y:S02]  /*3820*/  SHF.R.U32.HI R6, RZ, 0xe, R158 ;  /* 0x0000000eff067819 */ /* 0x000fe4000001169e */
[----:B------:R-:W-:Y:S01]  /*3830*/  PRMT R178, RZ, 0x7610, R178 ;  /* 0x00007610ffb27816 */ /* 0x000fe200000000b2 */
[----:B------:R0:W2:Y:S01]  /*3840*/  @!P4 LDG.E.U8 R179, desc[UR22][R78.64] ;  /* 0x000000164eb3c981 */ /* 0x0000a2000c1e1100 */
[----:B------:R-:W-:Y:S01]  /*3850*/  LOP3.LUT P4, RZ, R6, 0x1, RZ, 0xc0, !PT ;  /* 0x0000000106ff7812 */ /* 0x000fe2000788c0ff */
[--C-:B------:R-:W-:Y:S01]  /*3860*/  IMAD R138, R138, 0x10, R181.reuse ;  /* 0x000000108a8a7824 */ /* 0x100fe200078e02b5 */
[--C-:B------:R-:W-:Y:S02]  /*3870*/  SHF.R.U32.HI R6, RZ, 0xd, R158.reuse ;  /* 0x0000000dff067819 */ /* 0x100fe4000001169e */
[----:B------:R-:W-:Y:S01]  /*3880*/  PRMT R181, RZ, 0x7610, R181 ;  /* 0x00007610ffb57816 */ /* 0x000fe200000000b5 */
[----:B------:R-:W2:Y:S01]  /*3890*/  @!P3 LDG.E.U8 R178, desc[UR22][R84.64] ;  /* 0x0000001654b2b981 */ /* 0x000ea2000c1e1100 */
[----:B------:R-:W-:Y:S01]  /*38a0*/  LOP3.LUT P3, RZ, R6, 0x1, RZ, 0xc0, !PT ;  /* 0x0000000106ff7812 */ /* 0x000fe2000786c0ff */
[----:B------:R-:W-:Y:S01]  /*38b0*/  IMAD.SHL.U32 R142, R142, 0x100, RZ ;  /* 0x000001008e8e7824 */ /* 0x000fe200078e00ff */
[----:B------:R-:W-:-:S02]  /*38c0*/  SHF.R.U32.HI R6, RZ, 0xc, R158 ;  /* 0x0000000cff067819 */ /* 0x000fc4000001169e */
[----:B------:R-:W-:Y:S01]  /*38d0*/  PRMT R183, RZ, 0x7610, R183 ;  /* 0x00007610ffb77816 */ /* 0x000fe200000000b7 */
[----:B------:R-:W2:Y:S01]  /*38e0*/  @!P5 LDG.E.U8 R181, desc[UR22][R86.64] ;  /* 0x0000001656b5d981 */ /* 0x000ea2000c1e1100 */
[----:B------:R-:W-:Y:S02]  /*38f0*/  LOP3.LUT P5, RZ, R6, 0x1, RZ, 0xc0, !PT ;  /* 0x0000000106ff7812 */ /* 0x000fe400078ac0ff */
[----:B------:R-:W-:Y:S02]  /*3900*/  SHF.R.U32.HI R6, RZ, 0xb, R158 ;  /* 0x0000000bff067819 */ /* 0x000fe4000001169e */
[----:B------:R-:W-:Y:S01]  /*3910*/  LOP3.LUT R185, R142, 0xf00, RZ, 0xe2, !PT ;  /* 0x00000f008eb97812 */ /* 0x000fe200078ee2ff */
[----:B------:R-:W2:Y:S01]  /*3920*/  @P4 LDG.E.U8 R183, desc[UR22][R88.64] ;  /* 0x0000001658b74981 */ /* 0x000ea2000c1e1100 */
[----:B------:R-:W-:Y:S02]  /*3930*/  PRMT R180, RZ, 0x7610, R180 ;  /* 0x00007610ffb47816 */ /* 0x000fe400000000b4 */
[----:B------:R-:W-:Y:S01]  /*3940*/  LOP3.LUT P4, RZ, R6, 0x1, RZ, 0xc0, !PT ;  /* 0x0000000106ff7812 */ /* 0x000fe2000788c0ff */
[----:B------:R-:W-:Y:S01]  /*3950*/  IMAD R144, R144, 0x1000, R185 ;  /* 0x0000100090907824 */ /* 0x000fe200078e02b9 */
[----:B------:R-:W-:-:S02]  /*3960*/  SHF.R.U32.HI R6, RZ, 0xf, R158 ;  /* 0x0000000fff067819 */ /* 0x000fc4000001169e */
[----:B------:R-:W-:Y:S01]  /*3970*/  PRMT R185, RZ, 0x7610, R185 ;  /* 0x00007610ffb97816 */ /* 0x000fe200000000b9 */
[----:B------:R-:W2:Y:S01]  /*3980*/  @P3 LDG.E.U8 R180, desc[UR22][R90.64] ;  /* 0x000000165ab43981 */ /* 0x000ea2000c1e1100 */
[----:B------:R-:W-:Y:S02]  /*3990*/  LOP3.LUT P3, RZ, R6, 0x1, RZ, 0xc0, !PT ;  /* 0x0000000106ff7812 */ /* 0x000fe4000786c0ff */
[----:B------:R-:W-:Y:S02]  /*39a0*/  SHF.R.U32.HI R6, RZ, 0xa, R158 ;  /* 0x0000000aff067819 */ /* 0x000fe4000001169e */
[----:B------:R-:W-:Y:S01]  /*39b0*/  PRMT R182, RZ, 0x7610, R182 ;  /* 0x00007610ffb67816 */ /* 0x000fe200000000b6 */
[----:B------:R-:W2:Y:S01]  /*39c0*/  @P5 LDG.E.U8 R185, desc[UR22][R92.64] ;  /* 0x000000165cb95981 */ /* 0x000ea2000c1e1100 */
[----:B------:R-:W-:Y:S02]  /*39d0*/  LOP3.LUT P5, RZ, R6, 0x1, RZ, 0xc0, !PT ;  /* 0x0000000106ff7812 */ /* 0x000fe400078ac0ff */
[----:B------:R-:W-:-:S02]  /*39e0*/  SHF.R.U32.HI R6, RZ, 0x9, R158 ;  /* 0x00000009ff067819 */ /* 0x000fc4000001169e */
[----:B------:R-:W-:Y:S01]  /*39f0*/  PRMT R199, RZ, 0x7610, R199 ;  /* 0x00007610ffc77816 */ /* 0x000fe200000000c7 */
[----:B------:R-:W2:Y:S01]  /*3a00*/  @P4 LDG.E.U8 R182, desc[UR22][R94.64] ;  /* 0x000000165eb64981 */ /* 0x000ea2000c1e1100 */
[----:B------:R-:W-:Y:S02]  /*3a10*/  LOP3.LUT P4, RZ, R6, 0x1, RZ, 0xc0, !PT ;  /* 0x0000000106ff7812 */ /* 0x000fe4000788c0ff */
[--C-:B------:R-:W-:Y:S02]  /*3a20*/  SHF.R.U32.HI R6, RZ, 0x8, R158.reuse ;  /* 0x00000008ff067819 */ /* 0x100fe4000001169e */
        /* <DEDUP_REMOVED lines=19> */
[----:B------:R-:W-:-:S02]  /*3b60*/  LOP3.LUT R148, R148, 0xff, RZ, 0xc0, !PT ;  /* 0x000000ff94947812 */ /* 0x000fc400078ec0ff */
[----:B0-----:R-:W-:Y:S01]  /*3b70*/  LOP3.LUT R79, R138, 0xff, RZ, 0xc0, !PT ;  /* 0x000000ff8a4f7812 */ /* 0x001fe200078ec0ff */
[----:B------:R-:W2:Y:S01]  /*3b80*/  @P4 LDG.E.U8 R203, desc[UR22][R106.64] ;  /* 0x000000166acb4981 */ /* 0x000ea2000c1e1100 */
[----:B------:R-:W-:Y:S02]  /*3b90*/  SHF.R.U32.HI R6, RZ, 0x3, R158 ;  /* 0x00000003ff067819 */ /* 0x000fe4000001169e */
[----:B------:R-:W-:Y:S01]  /*3ba0*/  PRMT R186, RZ, 0x7610, R186 ;  /* 0x00007610ffba7816 */ /* 0x000fe200000000ba */
[----:B------:R-:W-:Y:S01]  /*3bb0*/  IMAD.IADD R77, R77, 0x1, R148 ;  /* 0x000000014d4d7824 */ /* 0x000fe200078e0294 */
[----:B------:R-:W-:Y:S01]  /*3bc0*/  LOP3.LUT P4, RZ, R6, 0x1, RZ, 0xc0, !PT ;  /* 0x0000000106ff7812 */ /* 0x000fe2000788c0ff */
[----:B------:R-:W-:Y:S01]  /*3bd0*/  IMAD.IADD R138, R144, 0x1, R79 ;  /* 0x00000001908a7824 */ /* 0x000fe200078e024f */
[----:B------:R-:W-:Y:S02]  /*3be0*/  SHF.R.U32.HI R6, RZ, 0x2, R158 ;  /* 0x00000002ff067819 */ /* 0x000fe4000001169e */
[----:B------:R-:W-:Y:S01]  /*3bf0*/  PRMT R205, RZ, 0x7610, R205 ;  /* 0x00007610ffcd7816 */ /* 0x000fe200000000cd */
[----:B------:R-:W2:Y:S01]  /*3c00*/  @P3 LDG.E.U8 R186, desc[UR22][R108.64] ;  /* 0x000000166cba3981 */ /* 0x000ea2000c1e1100 */
[----:B------:R-:W-:-:S02]  /*3c10*/  LOP3.LUT P3, RZ, R6, 0x1, RZ, 0xc0, !PT ;  /* 0x0000000106ff7812 */ /* 0x000fc4000786c0ff */
[----:B------:R-:W-:Y:S02]  /*3c20*/  PRMT R138, R77, 0x5410, R138 ;  /* 0x000054104d8a7816 */ /* 0x000fe4000000008a */
[----:B------:R-:W-:Y:S01]  /*3c30*/  SHF.R.U32.HI R158, RZ, 0x1, R158 ;  /* 0x00000001ff9e7819 */ /* 0x000fe2000001169e */
[----:B------:R-:W2:Y:S01]  /*3c40*/  @P5 LDG.E.U8 R205, desc[UR22][R110.64] ;  /* 0x000000166ecd5981 */ /* 0x000ea2000c1e1100 */
[----:B------:R-:W-:Y:S02]  /*3c50*/  PRMT R188, RZ, 0x7610, R188 ;  /* 0x00007610ffbc7816 */ /* 0x000fe400000000bc */
[----:B------:R-:W-:Y:S02]  /*3c60*/  LOP3.LUT P5, RZ, R158, 0x1, RZ, 0xc0, !PT ;  /* 0x000000019eff7812 */ /* 0x000fe400078ac0ff */
[----:B------:R-:W-:Y:S02]  /*3c70*/  SHF.R.U64 R6, R138, 0x1f, RZ ;  /* 0x0000001f8a067819 */ /* 0x000fe400000012ff */
[----:B------:R-:W-:Y:S01]  /*3c80*/  PRMT R207, RZ, 0x7610, R207 ;  /* 0x00007610ffcf7816 */ /* 0x000fe200000000cf */
[----:B------:R-:W2:Y:S01]  /*3c90*/  @P4 LDG.E.U8 R188, desc[UR22][R112.64] ;  /* 0x0000001670bc4981 */ /* 0x000ea2000c1e1100 */
[----:B------:R-:W-:-:S02]  /*3ca0*/  LOP3.LUT P4, RZ, R6, 0x1, RZ, 0xc0, !PT ;  /* 0x0000000106ff7812 */ /* 0x000fc4000788c0ff */
[----:B------:R-:W-:Y:S02]  /*3cb0*/  SHF.R.U64 R6, R138, 0x1e, RZ ;  /* 0x0000001e8a067819 */ /* 0x000fe400000012ff */
[----:B------:R-:W-:Y:S01]  /*3cc0*/  PRMT R190, RZ, 0x7610, R190 ;  /* 0x00007610ffbe7816 */ /* 0x000fe200000000be */
[----:B------:R0:W2:Y:S01]  /*3cd0*/  @P3 LDG.E.U8 R207, desc[UR22][R114.64] ;  /* 0x0000001672cf3981 */ /* 0x0000a2000c1e1100 */
[----:B------:R-:W-:Y:S02]  /*3ce0*/  LOP3.LUT P3, RZ, R6, 0x1, RZ, 0xc0, !PT ;  /* 0x0000000106ff7812 */ /* 0x000fe4000786c0ff */
[----:B------:R-:W-:Y:S02]  /*3cf0*/  SHF.R.U64 R6, R138, 0x1d, RZ ;  /* 0x0000001d8a067819 */ /* 0x000fe400000012ff */
[----:B------:R-:W-:Y:S01]  /*3d00*/  PRMT R209, RZ, 0x7610, R209 ;  /* 0x00007610ffd17816 */ /* 0x000fe200000000d1 */
[----:B------:R1:W2:Y:S01]  /*3d10*/  @P5 LDG.E.U8 R190, desc[UR22][R116.64] ;  /* 0x0000001674be5981 */ /* 0x0002a2000c1e1100 */
[----:B------:R-:W-:-:S02]  /*3d20*/  LOP3.LUT P5, RZ, R6, 0x1, RZ, 0xc0, !PT ;  /* 0x0000000106ff7812 */ /* 0x000fc400078ac0ff */
[----:B------:R-:W-:Y:S02]  /*3d30*/  SHF.R.U64 R6, R138, 0x1c, RZ ;  /* 0x0000001c8a067819 */ /* 0x000fe400000012ff */
[----:B------:R-:W-:Y:S01]  /*3d40*/  PRMT R211, RZ, 0x7610, R211 ;  /* 0x00007610ffd37816 */ /* 0x000fe200000000d3 */
[----:B------:R1:W2:Y:S01]  /*3d50*/  @!P0 LDG.E.U8 R209, desc[UR22][R118.64] ;  /* 0x0000001676d18981 */ /* 0x0002a2000c1e1100 */
[----:B------:R-:W-:Y:S02]  /*3d60*/  LOP3.LUT P0, RZ, R6, 0x1, RZ, 0xc0, !PT ;  /* 0x0000000106ff7812 */ /* 0x000fe4000780c0ff */
[----:B------:R-:W-:Y:S02]  /*3d70*/  SHF.R.U64 R6, R138, 0x1b, RZ ;  /* 0x0000001b8a067819 */ /* 0x000fe400000012ff */
[----:B0-----:R-:W-:Y:S01]  /*3d80*/  PRMT R115, RZ, 0x7610, R115 ;  /* 0x00007610ff737816 */ /* 0x001fe20000000073 */
[----:B------:R0:W2:Y:S01]  /*3d90*/  @P4 LDG.E.U8 R211, desc[UR22][R120.64] ;  /* 0x0000001678d34981 */ /* 0x0000a2000c1e1100 */
[----:B------:R-:W-:-:S02]  /*3da0*/  LOP3.LUT P4, RZ, R6, 0x1, RZ, 0xc0, !PT ;  /* 0x0000000106ff7812 */ /* 0x000fc4000788c0ff */
[----:B------:R-:W-:Y:S02]  /*3db0*/  SHF.R.U64 R6, R138, 0x1a, RZ ;  /* 0x0000001a8a067819 */ /* 0x000fe400000012ff */
[----:B-1----:R-:W-:Y:S01]  /*3dc0*/  PRMT R116, RZ, 0x7610, R116 ;  /* 0x00007610ff747816 */ /* 0x002fe20000000074 */
        /* <DEDUP_REMOVED lines=8> */
[----:B------:R-:W2:Y:S01]  /*3e50*/  @P0 LDG.E.U8 R117, desc[UR22][R128.64] ;  /* 0x0000001680750981 */ /* 0x000ea2000c1e1100 */
[----:B------:R-:W-:Y:S02]  /*3e60*/  LOP3.LUT P0, RZ, R6, 0x1, RZ, 0xc0, !PT ;  /* 0x0000000106ff7812 */ /* 0x000fe4000780c0ff */
[----:B------:R-:W-:Y:S02]  /*3e70*/  SHF.R.U64 R6, R138, 0x17, RZ ;  /* 0x000000178a067819 */ /* 0x000fe400000012ff */
[----:B------:R-:W-:Y:S01]  /*3e80*/  PRMT R119, RZ, 0x7610, R119 ;  /* 0x00007610ff777816 */ /* 0x000fe20000000077 */
[----:B------:R1:W2:Y:S01]  /*3e90*/  @P4 LDG.E.U8 R118, desc[UR22][R132.64] ;  /* 0x0000001684764981 */ /* 0x0002a2000c1e1100 */
[----:B------:R-:W-:-:S02]  /*3ea0*/  LOP3.LUT P4, RZ, R6, 0x1, RZ, 0xc0, !PT ;  /* 0x0000000106ff7812 */ /* 0x000fc4000788c0ff */
[----:B------:R-:W-:Y:S02]  /*3eb0*/  SHF.R.U64 R6, R138, 0x16, RZ ;  /* 0x000000168a067819 */ /* 0x000fe400000012ff */
[----:B0-----:R-:W-:Y:S01]  /*3ec0*/  PRMT R120, RZ, 0x7610, R120 ;  /* 0x00007610ff787816 */ /* 0x001fe20000000078 */
[----:B------:R0:W2:Y:S01]  /*3ed0*/  @P3 LDG.E.U8 R119, desc[UR22][R134.64] ;  /* 0x0000001686773981 */ /* 0x0000a2000c1e1100 */
[----:B------:R-:W-:Y:S02]  /*3ee0*/  LOP3.LUT P3, RZ, R6, 0x1, RZ, 0xc0, !PT ;  /* 0x0000000106ff7812 */ /* 0x000fe4000786c0ff */
[----:B------:R-:W-:Y:S02]  /*3ef0*/  SHF.R.U64 R6, R138, 0x15, RZ ;  /* 0x000000158a067819 */ /* 0x000fe400000012ff */
[----:B------:R-:W-:Y:S01]  /*3f00*/  PRMT R121, RZ, 0x7610, R121 ;  /* 0x00007610ff797816 */ /* 0x000fe20000000079 */
[----:B------:R-:W2:Y:S01]  /*3f10*/  @P5 LDG.E.U8 R120, desc[UR22][R162.64] ;  /* 0x00000016a2785981 */ /* 0x000ea2000c1e1100 */
[----:B------:R-:W-:-:S02]  /*3f20*/  LOP3.LUT P5, RZ, R6, 0x1, RZ, 0xc0, !PT ;  /* 0x0000000106ff7812 */ /* 0x000fc400078ac0ff */
[----:B------:R-:W-:Y:S02]  /*3f30*/  SHF.R.U64 R6, R138, 0x14, RZ ;  /* 0x000000148a067819 */ /* 0x000fe400000012ff */
[----:B-1----:R-:W-:Y:S01]  /*3f40*/  PRMT R125, RZ, 0x7610, R125 ;  /* 0x00007610ff7d7816 */ /* 0x002fe2000000007d */
[----:B------:R-:W2:Y:S01]  /*3f50*/  @P0 LDG.E.U8 R121, desc[UR22][R164.64] ;  /* 0x00000016a4790981 */ /* 0x000ea2000c1e1100 */
[----:B------:R-:W-:Y:S02]  /*3f60*/  LOP3.LUT P0, RZ, R6, 0x1, RZ, 0xc0, !PT ;  /* 0x0000000106ff7812 */ /* 0x000fe4000780c0ff */
[----:B------:R-:W-:Y:S02]  /*3f70*/  SHF.R.U64 R6, R138, 0x12, RZ ;  /* 0x000000128a067819 */ /* 0x000fe400000012ff */
[----:B------:R-:W-:Y:S01]  /*3f80*/  PRMT R127, RZ, 0x7610, R127 ;  /* 0x00007610ff7f7816 */ /* 0x000fe2000000007f */
[----:B------:R-:W2:Y:S01]  /*3f90*/  @P3 LDG.E.U8 R125, desc[UR22][R168.64] ;  /* 0x00000016a87d3981 */ /* 0x000ea2000c1e1100 */
[----:B------:R-:W-:-:S02]  /*3fa0*/  LOP3.LUT P3, RZ, R6, 0x1, RZ, 0xc0, !PT ;  /* 0x0000000106ff7812 */ /* 0x000fc4000786c0ff */
[C---:B------:R-:W-:Y:S02]  /*3fb0*/  SHF.R.U64 R77, R138.reuse, 0x13, RZ ;  /* 0x000000138a4d7819 */ /* 0x040fe400000012ff */
[----:B------:R-:W-:Y:S01]  /*3fc0*/  PRMT R124, RZ, 0x7610, R124 ;  /* 0x00007610ff7c7816 */ /* 0x000fe2000000007c */
[----:B------:R-:W2:Y:S01]  /*3fd0*/  @P4 LDG.E.U8 R127, desc[UR22][R166.64] ;  /* 0x00000016a67f4981 */ /* 0x000ea2000c1e1100 */
[----:B------:R-:W-:Y:S02]  /*3fe0*/  LOP3.LUT P4, RZ, R77, 0x1, RZ, 0xc0, !PT ;  /* 0x000000014dff7812 */ /* 0x000fe4000788c0ff */
[----:B------:R-:W-:Y:S02]  /*3ff0*/  SHF.R.U64 R6, R138, 0x11, RZ ;  /* 0x000000118a067819 */ /* 0x000fe400000012ff */
[----:B------:R-:W-:Y:S01]  /*4000*/  PRMT R133, RZ, 0x7610, R133 ;  /* 0x00007610ff857816 */ /* 0x000fe20000000085 */
[----:B------:R-:W2:Y:S01]  /*4010*/  @P5 LDG.E.U8 R124, desc[UR22][R170.64] ;  /* 0x00000016aa7c5981 */ /* 0x000ea2000c1e1100 */
[----:B------:R-:W-:-:S02]  /*4020*/  PRMT R129, RZ, 0x7610, R129 ;  /* 0x00007610ff817816 */ /* 0x000fc40000000081 */
[----:B------:R-:W-:Y:S02]  /*4030*/  LOP3.LUT P5, RZ, R6, 0x1, RZ, 0xc0, !PT ;  /* 0x0000000106ff7812 */ /* 0x000fe400078ac0ff */
[----:B------:R-:W-:Y:S01]  /*4040*/  SHF.R.U64 R6, R138, 0x10, RZ ;  /* 0x000000108a067819 */ /* 0x000fe200000012ff */
[----:B------:R1:W2:Y:S01]  /*4050*/  @P3 LDG.E.U8 R133, desc[UR22][R80.64] ;  /* 0x0000001650853981 */ /* 0x0002a2000c1e1100 */
[----:B------:R-:W-:Y:S01]  /*4060*/  PRMT R126, RZ, 0x7610, R126 ;  /* 0x00007610ff7e7816 */ /* 0x000fe2000000007e */
[----:B------:R-:W-:Y:S01]  /*4070*/  IMAD R77, R21, 0x30, RZ ;  /* 0x00000030154d7824 */ /* 0x000fe200078e02ff */
[----:B---3--:R-:W-:Y:S01]  /*4080*/  IADD3 R114, P3, PT, R11, UR18, RZ ;  /* 0x000000120b727c10 */ /* 0x008fe2000ff7e0ff */
[----:B------:R-:W3:Y:S01]  /*4090*/  @P0 LDG.E.U8 R129, desc[UR22][R172.64] ;  /* 0x00000016ac810981 */ /* 0x000ee2000c1e1100 */
[----:B------:R-:W-:Y:S02]  /*40a0*/  LOP3.LUT P0, RZ, R6, 0x1, RZ, 0xc0, !PT ;  /* 0x0000000106ff7812 */ /* 0x000fe4000780c0ff */
[----:B------:R-:W-:Y:S01]  /*40b0*/  SHF.R.U64 R6, R138, 0xf, RZ ;  /* 0x0000000f8a067819 */ /* 0x000fe200000012ff */
[----:B------:R-:W2:Y:S01]  /*40c0*/  @P4 LDG.E.U8 R126, desc[UR22][R174.64] ;  /* 0x00000016ae7e4981 */ /* 0x000ea2000c1e1100 */
[----:B------:R-:W-:-:S02]  /*40d0*/  IADD3.X R213, PT, PT, R9, UR19, RZ, P3, !PT ;  /* 0x0000001309d57c10 */ /* 0x000fc40009ffe4ff */
[----:B------:R-:W-:Y:S02]  /*40e0*/  PRMT R128, RZ, 0x7610, R128 ;  /* 0x00007610ff807816 */ /* 0x000fe40000000080 */
[----:B------:R-:W-:Y:S02]  /*40f0*/  SHF.R.S32.HI R78, RZ, 0x1f, R77 ;  /* 0x0000001fff4e7819 */ /* 0x000fe4000001144d */
[----:B------:R-:W-:Y:S02]  /*4100*/  IADD3 R84, P3, PT, R77, R114, RZ ;  /* 0x000000724d547210 */ /* 0x000fe40007f7e0ff */
[----:B------:R-:W-:Y:S01]  /*4110*/  LOP3.LUT P4, RZ, R6, 0x1, RZ, 0xc0, !PT ;  /* 0x0000000106ff7812 */ /* 0x000fe2000788c0ff */
[----:B------:R1:W3:Y:S01]  /*4120*/  @P5 LDG.E.U8 R128, desc[UR22][R82.64] ;  /* 0x0000001652805981 */ /* 0x0002e2000c1e1100 */
[C---:B------:R-:W-:Y:S02]  /*4130*/  SHF.R.U64 R6, R138.reuse, 0x1, RZ ;  /* 0x000000018a067819 */ /* 0x040fe400000012ff */
[----:B------:R-:W-:Y:S01]  /*4140*/  SHF.R.U64 R79, R138, 0xa, RZ ;  /* 0x0000000a8a4f7819 */ /* 0x000fe200000012ff */
[----:B------:R-:W-:Y:S01]  /*4150*/  IMAD.X R85, R78, 0x1, R213, P3 ;  /* 0x000000014e557824 */ /* 0x000fe200018e06d5 */
[----:B------:R-:W-:Y:S01]  /*4160*/  LOP3.LUT P3, RZ, R6, 0x1, RZ, 0xc0, !PT ;  /* 0x0000000106ff7812 */ /* 0x000fe2000786c0ff */
[----:B------:R-:W-:Y:S01]  /*4170*/  IMAD.IADD R6, R75, 0x1, R114 ;  /* 0x000000014b067824 */ /* 0x000fe200078e0272 */
[----:B0-----:R-:W-:-:S02]  /*4180*/  PRMT R135, RZ, 0x7610, R135 ;  /* 0x00007610ff877816 */ /* 0x001fc40000000087 */
[----:B------:R-:W-:Y:S01]  /*4190*/  LOP3.LUT P5, RZ, R79, 0x1, RZ, 0xc0, !PT ;  /* 0x000000014fff7812 */ /* 0x000fe200078ac0ff */
[C---:B------:R-:W-:Y:S02]  /*41a0*/  IMAD R79, R21.reuse, 0x3e, RZ ;  /* 0x0000003e154f7824 */ /* 0x040fe400078e02ff */
[----:B-1----:R-:W-:Y:S01]  /*41b0*/  IMAD R80, R21, 0x35, RZ ;  /* 0x0000003515507824 */ /* 0x002fe200078e02ff */
[----:B------:R-:W3:Y:S02]  /*41c0*/  @P0 LDG.E.U8 R135, desc[UR22][R6.64] ;  /* 0x0000001606870981 */ /* 0x000ee4000c1e1100 */
[----:B------:R-:W-:Y:S02]  /*41d0*/  SHF.R.S32.HI R81, RZ, 0x1f, R79 ;  /* 0x0000001fff517819 */ /* 0x000fe4000001144f */
[----:B------:R-:W-:Y:S02]  /*41e0*/  IADD3 R88, P0, PT, R79, R114, RZ ;  /* 0x000000724f587210 */ /* 0x000fe40007f1e0ff */
[----:B------:R-:W-:-:S02]  /*41f0*/  PRMT R165, RZ, 0x7610, R165 ;  /* 0x00007610ffa57816 */ /* 0x000fc400000000a5 */
[----:B------:R-:W-:Y:S02]  /*4200*/  SHF.R.U64 R83, R138, 0x6, RZ ;  /* 0x000000068a537819 */ /* 0x000fe400000012ff */
[----:B------:R-:W-:Y:S02]  /*4210*/  SHF.R.S32.HI R82, RZ, 0x1f, R80 ;  /* 0x0000001fff527819 */ /* 0x000fe40000011450 */
[-C--:B------:R-:W-:Y:S01]  /*4220*/  IADD3 R90, P6, PT, R80, R114.reuse, RZ ;  /* 0x00000072505a7210 */ /* 0x080fe20007fde0ff */
[----:B------:R-:W-:Y:S01]  /*4230*/  IMAD.X R89, R81, 0x1, R213, P0 ;  /* 0x0000000151597824 */ /* 0x000fe200000e06d5 */
[----:B------:R-:W-:Y:S01]  /*4240*/  PRMT R132, RZ, 0x7610, R132 ;  /* 0x00007610ff847816 */ /* 0x000fe20000000084 */
[----:B------:R0:W3:Y:S01]  /*4250*/  @P4 LDG.E.U8 R165, desc[UR22][R84.64] ;  /* 0x0000001654a54981 */ /* 0x0000e2000c1e1100 */
[----:B------:R-:W-:Y:S01]  /*4260*/  LOP3.LUT P0, RZ, R83, 0x1, RZ, 0xc0, !PT ;  /* 0x0000000153ff7812 */ /* 0x000fe2000780c0ff */
[----:B------:R-:W-:Y:S01]  /*4270*/  IMAD R83, R21, 0x38, RZ ;  /* 0x0000003815537824 */ /* 0x000fe200078e02ff */
[----:B------:R-:W-:Y:S01]  /*4280*/  PRMT R163, RZ, 0x7610, R163 ;  /* 0x00007610ffa37816 */ /* 0x000fe200000000a3 */
[----:B------:R-:W-:Y:S01]  /*4290*/  IMAD.X R91, R82, 0x1, R213, P6 ;  /* 0x00000001525b7824 */ /* 0x000fe200030e06d5 */
[----:B------:R-:W-:Y:S01]  /*42a0*/  SHF.R.U64 R86, R138, 0x7, RZ ;  /* 0x000000078a567819 */ /* 0x000fe200000012ff */
[----:B------:R1:W4:Y:S01]  /*42b0*/  @P3 LDG.E.U8 R132, desc[UR22][R88.64] ;  /* 0x0000001658843981 */ /* 0x000322000c1e1100 */
[----:B------:R-:W-:Y:S01]  /*42c0*/  IADD3 R92, P3, PT, R83, R114, RZ ;  /* 0x00000072535c7210 */ /* 0x000fe20007f7e0ff */
[----:B0-----:R-:W-:Y:S01]  /*42d0*/  IMAD R84, R21, 0x39, RZ ;  /* 0x0000003915547824 */ /* 0x001fe200078e02ff */
[----:B------:R-:W-:Y:S01]  /*42e0*/  SHF.R.S32.HI R85, RZ, 0x1f, R83 ;  /* 0x0000001fff557819 */ /* 0x000fe20000011453 */
[----:B------:R0:W4:Y:S01]  /*42f0*/  @P5 LDG.E.U8 R163, desc[UR22][R90.64] ;  /* 0x000000165aa35981 */ /* 0x000122000c1e1100 */
[----:B------:R-:W-:-:S02]  /*4300*/  LOP3.LUT P4, RZ, R86, 0x1, RZ, 0xc0, !PT ;  /* 0x0000000156ff7812 */ /* 0x000fc4000788c0ff */
[----:B------:R-:W-:Y:S02]  /*4310*/  SHF.R.S32.HI R86, RZ, 0x1f, R84 ;  /* 0x0000001fff567819 */ /* 0x000fe40000011454 */
[----:B------:R-:W-:Y:S02]  /*4320*/  SHF.R.U64 R7, R138, 0x5, RZ ;  /* 0x000000058a077819 */ /* 0x000fe400000012ff */
[----:B------:R-:W-:Y:S01]  /*4330*/  IADD3 R6, P5, PT, R84, R114, RZ ;  /* 0x0000007254067210 */ /* 0x000fe20007fbe0ff */
[--C-:B------:R-:W-:Y:S01]  /*4340*/  IMAD.X R93, R85, 0x1, R213.reuse, P3 ;  /* 0x00000001555d7824 */ /* 0x100fe200018e06d5 */
[----:B------:R-:W-:Y:S02]  /*4350*/  SHF.R.U64 R87, R138, 0x4, RZ ;  /* 0x000000048a577819 */ /* 0x000fe400000012ff */
[----:B------:R-:W-:Y:S01]  /*4360*/  LOP3.LUT P3, RZ, R7, 0x1, RZ, 0xc0, !PT ;  /* 0x0000000107ff7812 */ /* 0x000fe2000786c0ff */
[----:B------:R-:W-:Y:S01]  /*4370*/  IMAD.X R7, R86, 0x1, R213, P5 ;  /* 0x0000000156077824 */ /* 0x000fe200028e06d5 */
[----:B------:R-:W-:-:S02]  /*4380*/  PRMT R167, RZ, 0x7610, R167 ;  /* 0x00007610ffa77816 */ /* 0x000fc400000000a7 */
[----:B------:R-:W-:Y:S01]  /*4390*/  LOP3.LUT P5, RZ, R87, 0x1, RZ, 0xc0, !PT ;  /* 0x0000000157ff7812 */ /* 0x000fe200078ac0ff */
[----:B------:R-:W-:-:S03]  /*43a0*/  IMAD R87, R21, 0x3a, RZ ;  /* 0x0000003a15577824 */ /* 0x000fc600078e02ff */
[----:B------:R5:W4:Y:S02]  /*43b0*/  @P0 LDG.E.U8 R167, desc[UR22][R6.64] ;  /* 0x0000001606a70981 */ /* 0x000b24000c1e1100 */
[----:B-1----:R-:W-:Y:S02]  /*43c0*/  SHF.R.S32.HI R89, RZ, 0x1f, R87 ;  /* 0x0000001fff597819 */ /* 0x002fe40000011457 */
[----:B------:R-:W-:Y:S02]  /*43d0*/  IADD3 R98, P0, PT, R87, R114, RZ ;  /* 0x0000007257627210 */ /* 0x000fe40007f1e0ff */
[----:B0-----:R-:W-:Y:S01]  /*43e0*/  SHF.R.U64 R91, R138, 0x3, RZ ;  /* 0x000000038a5b7819 */ /* 0x001fe200000012ff */
[----:B------:R-:W-:Y:S01]  /*43f0*/  IMAD R88, R21, 0x3b, RZ ;  /* 0x0000003b15587824 */ /* 0x000fe200078e02ff */
[----:B------:R-:W-:Y:S01]  /*4400*/  PRMT R169, RZ, 0x7610, R169 ;  /* 0x00007610ffa97816 */ /* 0x000fe200000000a9 */
[----:B------:R-:W-:Y:S01]  /*4410*/  IMAD.X R99, R89, 0x1, R213, P0 ;  /* 0x0000000159637824 */ /* 0x000fe200000e06d5 */
[----:B------:R-:W-:-:S02]  /*4420*/  PRMT R134, RZ, 0x7610, R134 ;  /* 0x00007610ff867816 */ /* 0x000fc40000000086 */
[----:B------:R-:W-:Y:S01]  /*4430*/  LOP3.LUT P0, RZ, R91, 0x1, RZ, 0xc0, !PT ;  /* 0x000000015bff7812 */ /* 0x000fe2000780c0ff */
[----:B------:R-:W-:Y:S01]  /*4440*/  IMAD R91, R21, 0x3c, RZ ;  /* 0x0000003c155b7824 */ /* 0x000fe200078e02ff */
[----:B------:R-:W-:Y:S01]  /*4450*/  SHF.R.S32.HI R90, RZ, 0x1f, R88 ;  /* 0x0000001fff5a7819 */ /* 0x000fe20000011458 */
[----:B------:R0:W4:Y:S01]  /*4460*/  @P4 LDG.E.U8 R169, desc[UR22][R92.64] ;  /* 0x000000165ca94981 */ /* 0x000122000c1e1100 */
[----:B------:R-:W-:-:S03]  /*4470*/  IADD3 R96, P6, PT, R88, R114, RZ ;  /* 0x0000007258607210 */ /* 0x000fc60007fde0ff */
[----:B------:R-:W4:Y:S01]  /*4480*/  @P3 LDG.E.U8 R134, desc[UR22][R98.64] ;  /* 0x0000001662863981 */ /* 0x000f22000c1e1100 */
[----:B-----5:R-:W-:Y:S01]  /*4490*/  IADD3 R6, P3, PT, R91, R114, RZ ;  /* 0x000000725b067210 */ /* 0x020fe20007f7e0ff */
[----:B------:R-:W-:Y:S01]  /*44a0*/  IMAD.X R97, R90, 0x1, R213, P6 ;  /* 0x000000015a617824 */ /* 0x000fe200030e06d5 */
[C---:B------:R-:W-:Y:S02]  /*44b0*/  SHF.R.U64 R94, R138.reuse, 0xb, RZ ;  /* 0x0000000b8a5e7819 */ /* 0x040fe400000012ff */
[----:B0-----:R-:W-:Y:S02]  /*44c0*/  SHF.R.S32.HI R93, RZ, 0x1f, R91 ;  /* 0x0000001fff5d7819 */ /* 0x001fe4000001145b */
[----:B------:R-:W-:Y:S02]  /*44d0*/  PRMT R171, RZ, 0x7610, R171 ;  /* 0x00007610ffab7816 */ /* 0x000fe400000000ab */
[C---:B------:R-:W-:Y:S01]  /*44e0*/  SHF.R.U64 R95, R138.reuse, 0xd, RZ ;  /* 0x0000000d8a5f7819 */ /* 0x040fe200000012ff */
[----:B------:R-:W-:Y:S01]  /*44f0*/  IMAD R92, R21, 0x34, RZ ;  /* 0x00000034155c7824 */ /* 0x000fe200078e02ff */
[----:B------:R-:W-:Y:S01]  /*4500*/  SHF.R.U64 R100, R138, 0xe, RZ ;  /* 0x0000000e8a647819 */ /* 0x000fe200000012ff */
[----:B------:R-:W-:Y:S01]  /*4510*/  IMAD.X R7, R93, 0x1, R213, P3 ;  /* 0x000000015d077824 */ /* 0x000fe200018e06d5 */
[----:B------:R-:W-:Y:S01]  /*4520*/  PRMT R162, RZ, 0x7610, R162 ;  /* 0x00007610ffa27816 */ /* 0x000fe200000000a2 */
[----:B------:R0:W5:Y:S01]  /*4530*/  @P5 LDG.E.U8 R171, desc[UR22][R96.64] ;  /* 0x0000001660ab5981 */ /* 0x000162000c1e1100 */
[----:B------:R-:W-:-:S02]  /*4540*/  LOP3.LUT P4, RZ, R94, 0x1, RZ, 0xc0, !PT ;  /* 0x000000015eff7812 */ /* 0x000fc4000788c0ff */
[----:B------:R-:W-:Y:S01]  /*4550*/  LOP3.LUT P3, RZ, R95, 0x1, RZ, 0xc0, !PT ;  /* 0x000000015fff7812 */ /* 0x000fe2000786c0ff */
[----:B------:R-:W-:Y:S01]  /*4560*/  IMAD R95, R21, 0x31, RZ ;  /* 0x00000031155f7824 */ /* 0x000fe200078e02ff */
[----:B------:R-:W-:Y:S01]  /*4570*/  SHF.R.S32.HI R94, RZ, 0x1f, R92 ;  /* 0x0000001fff5e7819 */ /* 0x000fe2000001145c */
[----:B------:R1:W5:Y:S01]  /*4580*/  @P0 LDG.E.U8 R162, desc[UR22][R6.64] ;  /* 0x0000001606a20981 */ /* 0x000362000c1e1100 */
[-C--:B------:R-:W-:Y:S02]  /*4590*/  IADD3 R106, P6, PT, R92, R114.reuse, RZ ;  /* 0x000000725c6a7210 */ /* 0x080fe40007fde0ff */
[----:B------:R-:W-:Y:S02]  /*45a0*/  LOP3.LUT P5, RZ, R100, 0x1, RZ, 0xc0, !PT ;  /* 0x0000000164ff7812 */ /* 0x000fe400078ac0ff */
[----:B0-----:R-:W-:Y:S02]  /*45b0*/  SHF.R.S32.HI R96, RZ, 0x1f, R95 ;  /* 0x0000001fff607819 */ /* 0x001fe4000001145f */
[----:B------:R-:W-:Y:S01]  /*45c0*/  IADD3 R102, P0, PT, R95, R114, RZ ;  /* 0x000000725f667210 */ /* 0x000fe20007f1e0ff */
[----:B------:R-:W-:Y:S01]  /*45d0*/  IMAD.X R107, R94, 0x1, R213, P6 ;  /* 0x000000015e6b7824 */ /* 0x000fe200030e06d5 */
[----:B------:R-:W-:-:S02]  /*45e0*/  PRMT R164, RZ, 0x7610, R164 ;  /* 0x00007610ffa47816 */ /* 0x000fc400000000a4 */
[----:B------:R-:W-:Y:S01]  /*45f0*/  SHF.R.U64 R97, R138, 0xc, RZ ;  /* 0x0000000c8a617819 */ /* 0x000fe200000012ff */
[----:B------:R-:W-:Y:S01]  /*4600*/  IMAD.X R103, R96, 0x1, R213, P0 ;  /* 0x0000000160677824 */ /* 0x000fe200000e06d5 */
[----:B------:R-:W-:Y:S01]  /*4610*/  PRMT R173, RZ, 0x7610, R173 ;  /* 0x00007610ffad7816 */ /* 0x000fe200000000ad */
[----:B------:R-:W-:Y:S01]  /*4620*/  IMAD R98, R21, 0x33, RZ ;  /* 0x0000003315627824 */ /* 0x000fe200078e02ff */
[----:B------:R0:W5:Y:S01]  /*4630*/  @P4 LDG.E.U8 R164, desc[UR22][R106.64] ;  /* 0x000000166aa44981 */ /* 0x000162000c1e1100 */
[----:B------:R-:W-:-:S03]  /*4640*/  LOP3.LUT P4, RZ, R97, 0x1, RZ, 0xc0, !PT ;  /* 0x0000000161ff7812 */ /* 0x000fc6000788c0ff */
[----:B------:R0:W5:Y:S01]  /*4650*/  @P5 LDG.E.U8 R173, desc[UR22][R102.64] ;  /* 0x0000001666ad5981 */ /* 0x000162000c1e1100 */
[----:B------:R-:W-:Y:S02]  /*4660*/  SHF.R.S32.HI R101, RZ, 0x1f, R98 ;  /* 0x0000001fff657819 */ /* 0x000fe40000011462 */
[----:B-1----:R-:W-:Y:S02]  /*4670*/  IADD3 R6, P5, PT, R98, R114, RZ ;  /* 0x0000007262067210 */ /* 0x002fe40007fbe0ff */
[----:B------:R-:W-:-:S03]  /*4680*/  PRMT R175, RZ, 0x7610, R175 ;  /* 0x00007610ffaf7816 */ /* 0x000fc600000000af */
[----:B------:R-:W-:Y:S01]  /*4690*/  IMAD.X R7, R101, 0x1, R213, P5 ;  /* 0x0000000165077824 */ /* 0x000fe200028e06d5 */
[----:B0-----:R-:W-:Y:S01]  /*46a0*/  SHF.R.U64 R106, R138, 0x9, RZ ;  /* 0x000000098a6a7819 */ /* 0x001fe200000012ff */
[C---:B------:R-:W-:Y:S02]  /*46b0*/  IMAD R102, R21.reuse, 0x3d, RZ ;  /* 0x0000003d15667824 */ /* 0x040fe400078e02ff */
[----:B------:R-:W-:Y:S01]  /*46c0*/  VIADD R99, R136, 0x3f ;  /* 0x0000003f88637836 */ /* 0x000fe20000000000 */
[----:B------:R-:W5:Y:S01]  /*46d0*/  @P4 LDG.E.U8 R175, desc[UR22][R6.64] ;  /* 0x0000001606af4981 */ /* 0x000f62000c1e1100 */
[----:B------:R-:W-:Y:S01]  /*46e0*/  IMAD R97, R21, 0x32, RZ ;  /* 0x0000003215617824 */ /* 0x000fe200078e02ff */
[----:B------:R-:W-:Y:S02]  /*46f0*/  LOP3.LUT P5, RZ, R106, 0x1, RZ, 0xc0, !PT ;  /* 0x000000016aff7812 */ /* 0x000fe400078ac0ff */
[----:B------:R-:W-:Y:S02]  /*4700*/  SHF.R.S32.HI R103, RZ, 0x1f, R102 ;  /* 0x0000001fff677819 */ /* 0x000fe40000011466 */
[----:B------:R-:W-:-:S02]  /*4710*/  IADD3 R112, P4, PT, R102, R114, RZ ;  /* 0x0000007266707210 */ /* 0x000fc40007f9e0ff */
[C---:B------:R-:W-:Y:S02]  /*4720*/  SHF.R.U64 R106, R138.reuse, 0x8, RZ ;  /* 0x000000088a6a7819 */ /* 0x040fe400000012ff */
[----:B------:R-:W-:Y:S02]  /*4730*/  SHF.R.U64 R138, R138, 0x2, RZ ;  /* 0x000000028a8a7819 */ /* 0x000fe400000012ff */
[----:B------:R-:W-:Y:S01]  /*4740*/  ISETP.GT.AND P0, PT, R99, 0x3f, PT ;  /* 0x0000003f6300780c */ /* 0x000fe20003f04270 */
[----:B------:R-:W-:Y:S01]  /*4750*/  IMAD.X R113, R103, 0x1, R213, P4 ;  /* 0x0000000167717824 */ /* 0x000fe200020e06d5 */
[----:B------:R-:W-:Y:S02]  /*4760*/  SHF.R.S32.HI R100, RZ, 0x1f, R97 ;  /* 0x0000001fff647819 */ /* 0x000fe40000011461 */
[----:B------:R-:W-:Y:S02]  /*4770*/  IADD3 R104, P6, PT, R97, R114, RZ ;  /* 0x0000007261687210 */ /* 0x000fe40007fde0ff */
[----:B------:R-:W-:-:S02]  /*4780*/  LOP3.LUT P4, RZ, R138, 0x1, RZ, 0xc0, !PT ;  /* 0x000000018aff7812 */ /* 0x000fc4000788c0ff */
[----:B------:R-:W-:Y:S01]  /*4790*/  ISETP.LT.AND P0, PT, R3, R136, P0 ;  /* 0x000000880300720c */ /* 0x000fe20000701270 */
[----:B------:R-:W-:Y:S01]  /*47a0*/  IMAD.X R105, R100, 0x1, R213, P6 ;  /* 0x0000000164697824 */ /* 0x000fe200030e06d5 */
[----:B------:R-:W-:Y:S02]  /*47b0*/  PRMT R166, RZ, 0x7610, R166 ;  /* 0x00007610ffa67816 */ /* 0x000fe400000000a6 */
[----:B------:R-:W-:-:S04]  /*47c0*/  PRMT R215, RZ, 0x7610, R215 ;  /* 0x00007610ffd77816 */ /* 0x000fc800000000d7 */
[----:B------:R0:W5:Y:S01]  /*47d0*/  @P3 LDG.E.U8 R166, desc[UR22][R104.64] ;  /* 0x0000001668a63981 */ /* 0x000162000c1e1100 */
[----:B------:R-:W-:Y:S02]  /*47e0*/  LOP3.LUT P3, RZ, R106, 0x1, RZ, 0xc0, !PT ;  /* 0x000000016aff7812 */ /* 0x000fe4000786c0ff */
[----:B------:R-:W-:Y:S01]  /*47f0*/  PRMT R198, RZ, 0x7610, R198 ;  /* 0x00007610ffc67816 */ /* 0x000fe200000000c6 */
[----:B------:R-:W5:Y:S01]  /*4800*/  @P4 LDG.E.U8 R215, desc[UR22][R112.64] ;  /* 0x0000001670d74981 */ /* 0x000f62000c1e1100 */
[----:B------:R-:W-:Y:S02]  /*4810*/  @P0 IMAD.MOV.U32 R108, RZ, RZ, R16 ;  /* 0x000000ffff6c0224 */ /* 0x000fe400078e0010 */
[C---:B0-----:R-:W-:Y:S01]  /*4820*/  IMAD R104, R21.reuse, 0x36, RZ ;  /* 0x0000003615687824 */ /* 0x041fe200078e02ff */
[----:B------:R-:W-:Y:S01]  /*4830*/  PRMT R202, RZ, 0x7610, R202 ;  /* 0x00007610ffca7816 */ /* 0x000fe200000000ca */
[----:B------:R-:W-:Y:S02]  /*4840*/  @P0 IMAD.MOV.U32 R109, RZ, RZ, R151 ;  /* 0x000000ffff6d0224 */ /* 0x000fe400078e0097 */
[----:B------:R-:W-:Y:S01]  /*4850*/  IMAD R105, R21, 0x3f, RZ ;  /* 0x0000003f15697824 */ /* 0x000fe200078e02ff */
[----:B------:R-:W-:-:S02]  /*4860*/  SHF.R.S32.HI R106, RZ, 0x1f, R104 ;  /* 0x0000001fff6a7819 */ /* 0x000fc40000011468 */
[-C--:B------:R-:W-:Y:S01]  /*4870*/  IADD3 R6, P4, PT, R104, R114.reuse, RZ ;  /* 0x0000007268067210 */ /* 0x080fe20007f9e0ff */
[----:B------:R-:W-:Y:S01]  /*4880*/  @P0 IMAD.MOV.U32 R148, RZ, RZ, R34 ;  /* 0x000000ffff940224 */ /* 0x000fe200078e0022 */
[----:B------:R0:W5:Y:S01]  /*4890*/  @P0 LDG.E.U8 R198, desc[UR22][R108.64] ;  /* 0x000000166cc60981 */ /* 0x000162000c1e1100 */
[----:B------:R-:W-:Y:S02]  /*48a0*/  PRMT R192, RZ, 0x7610, R192 ;  /* 0x00007610ffc07816 */ /* 0x000fe400000000c0 */
[----:B------:R-:W-:Y:S01]  /*48b0*/  IMAD.X R7, R106, 0x1, R213, P4 ;  /* 0x000000016a077824 */ /* 0x000fe200020e06d5 */
[----:B------:R-:W-:Y:S01]  /*48c0*/  PRMT R194, RZ, 0x7610, R194 ;  /* 0x00007610ffc27816 */ /* 0x000fe200000000c2 */
[----:B------:R-:W-:Y:S01]  /*48d0*/  @P0 IMAD.MOV.U32 R154, RZ, RZ, R24 ;  /* 0x000000ffff9a0224 */ /* 0x000fe200078e0018 */
[----:B------:R-:W-:Y:S01]  /*48e0*/  IADD3 R110, P4, PT, R105, R114, RZ ;  /* 0x00000072696e7210 */ /* 0x000fe20007f9e0ff */
[----:B------:R-:W-:Y:S01]  /*48f0*/  @P0 IMAD.MOV.U32 R152, RZ, RZ, R26 ;  /* 0x000000ffff980224 */ /* 0x000fe200078e001a */
[----:B------:R1:W5:Y:S01]  /*4900*/  @P0 LDG.E.U8 R202, desc[UR22][R148.64] ;  /* 0x0000001694ca0981 */ /* 0x000362000c1e1100 */
[----:B------:R-:W-:Y:S01]  /*4910*/  IMAD R107, R21, 0x37, RZ ;  /* 0x00000037156b7824 */ /* 0x000fe200078e02ff */
[----:B0-----:R-:W-:-:S02]  /*4920*/  SHF.R.S32.HI R108, RZ, 0x1f, R105 ;  /* 0x0000001fff6c7819 */ /* 0x001fc40000011469 */
[----:B------:R-:W5:Y:S01]  /*4930*/  @P0 LDG.E.U8 R192, desc[UR22][R154.64] ;  /* 0x000000169ac00981 */ /* 0x000f62000c1e1100 */
[----:B------:R-:W-:Y:S02]  /*4940*/  PRMT R168, RZ, 0x7610, R168 ;  /* 0x00007610ffa87816 */ /* 0x000fe400000000a8 */
[----:B------:R-:W-:Y:S01]  /*4950*/  IMAD.X R111, R108, 0x1, R213, P4 ;  /* 0x000000016c6f7824 */ /* 0x000fe200020e06d5 */
[----:B------:R0:W5:Y:S01]  /*4960*/  @P0 LDG.E.U8 R194, desc[UR22][R152.64] ;  /* 0x0000001698c20981 */ /* 0x000162000c1e1100 */
[----:B-1----:R-:W-:Y:S02]  /*4970*/  PRMT R148, RZ, 0x7610, R148 ;  /* 0x00007610ff947816 */ /* 0x002fe40000000094 */
[----:B------:R-:W-:Y:S02]  /*4980*/  SHF.R.S32.HI R109, RZ, 0x1f, R107 ;  /* 0x0000001fff6d7819 */ /* 0x000fe4000001146b */
[----:B------:R-:W-:Y:S01]  /*4990*/  IADD3 R112, P4, PT, R107, R114, RZ ;  /* 0x000000726b707210 */ /* 0x000fe20007f9e0ff */
[----:B------:R-:W-:Y:S01]  /*49a0*/  @P0 IMAD.MOV.U32 R160, RZ, RZ, R14 ;  /* 0x000000ffffa00224 */ /* 0x000fe200078e000e */
[----:B------:R-:W-:Y:S01]  /*49b0*/  PRMT R172, RZ, 0x7610, R172 ;  /* 0x00007610ffac7816 */ /* 0x000fe200000000ac */
[----:B------:R-:W-:Y:S01]  /*49c0*/  @P0 IMAD.MOV.U32 R158, RZ, RZ, R8 ;  /* 0x000000ffff9e0224 */ /* 0x000fe200078e0008 */
[----:B0-----:R-:W-:Y:S01]  /*49d0*/  PRMT R152, RZ, 0x7610, R152 ;  /* 0x00007610ff987816 */ /* 0x001fe20000000098 */
[----:B------:R-:W-:Y:S01]  /*49e0*/  @P0 IMAD.MOV.U32 R146, RZ, RZ, R10 ;  /* 0x000000ffff920224 */ /* 0x000fe200078e000a */
[----:B------:R-:W-:Y:S01]  /*49f0*/  PRMT R154, RZ, 0x7610, R154 ;  /* 0x00007610ff9a7816 */ /* 0x000fe2000000009a */
[----:B------:R0:W5:Y:S01]  /*4a00*/  @P5 LDG.E.U8 R148, desc[UR22][R6.64] ;  /* 0x0000001606945981 */ /* 0x000162000c1e1100 */
[----:B------:R-:W-:Y:S01]  /*4a10*/  @P0 IMAD.MOV.U32 R144, RZ, RZ, R28 ;  /* 0x000000ffff900224 */ /* 0x000fe200078e001c */
[----:B------:R-:W-:Y:S01]  /*4a20*/  PRMT R200, RZ, 0x7610, R200 ;  /* 0x00007610ffc87816 */ /* 0x000fe200000000c8 */
[----:B------:R-:W-:Y:S01]  /*4a30*/  IMAD.X R113, R109, 0x1, R213, P4 ;  /* 0x000000016d717824 */ /* 0x000fe200020e06d5 */
[----:B------:R-:W-:Y:S01]  /*4a40*/  PRMT R217, RZ, 0x7610, R217 ;  /* 0x00007610ffd97816 */ /* 0x000fe200000000d9 */
[----:B------:R1:W5:Y:S01]  /*4a50*/  @P0 LDG.E.U8 R168, desc[UR22][R160.64] ;  /* 0x00000016a0a80981 */ /* 0x000362000c1e1100 */
[----:B------:R-:W-:-:S02]  /*4a60*/  PRMT R213, RZ, 0x7610, R213 ;  /* 0x00007610ffd57816 */ /* 0x000fc400000000d5 */
[----:B------:R-:W-:Y:S01]  /*4a70*/  PRMT R170, RZ, 0x7610, R170 ;  /* 0x00007610ffaa7816 */ /* 0x000fe200000000aa */
[----:B------:R1:W5:Y:S01]  /*4a80*/  @P0 LDG.E.U8 R172, desc[UR22][R158.64] ;  /* 0x000000169eac0981 */ /* 0x000362000c1e1100 */
[----:B0-----:R-:W-:Y:S02]  /*4a90*/  @P0 IMAD.MOV.U32 R6, RZ, RZ, R32 ;  /* 0x000000ffff060224 */ /* 0x001fe400078e0020 */
[----:B------:R-:W-:Y:S01]  /*4aa0*/  @P0 IMAD.MOV.U32 R7, RZ, RZ, R131 ;  /* 0x000000ffff070224 */ /* 0x000fe200078e0083 */
[----:B------:R-:W-:Y:S01]  /*4ab0*/  PRMT R174, RZ, 0x7610, R174 ;  /* 0x00007610ffae7816 */ /* 0x000fe200000000ae */
[----:B------:R0:W5:Y:S01]  /*4ac0*/  @P0 LDG.E.U8 R152, desc[UR22][R146.64] ;  /* 0x0000001692980981 */ /* 0x000162000c1e1100 */
[----:B-1----:R-:W-:Y:S01]  /*4ad0*/  PRMT R160, RZ, 0x7610, R160 ;  /* 0x00007610ffa07816 */ /* 0x002fe200000000a0 */
[----:B------:R-:W-:Y:S01]  /*4ae0*/  @P0 IMAD.MOV.U32 R142, RZ, RZ, R18 ;  /* 0x000000ffff8e0224 */ /* 0x000fe200078e0012 */
[----:B------:R-:W-:Y:S01]  /*4af0*/  PRMT R196, RZ, 0x7610, R196 ;  /* 0x00007610ffc47816 */ /* 0x000fe200000000c4 */
[----:B------:R1:W5:Y:S01]  /*4b00*/  @P0 LDG.E.U8 R154, desc[UR22][R144.64] ;  /* 0x00000016909a0981 */ /* 0x000362000c1e1100 */
[----:B------:R-:W-:Y:S01]  /*4b10*/  PRMT R158, RZ, 0x7610, R158 ;  /* 0x00007610ff9e7816 */ /* 0x000fe2000000009e */
[----:B------:R-:W-:-:S02]  /*4b20*/  @P0 IMAD.MOV.U32 R21, RZ, RZ, R141 ;  /* 0x000000ffff150224 */ /* 0x000fc400078e008d */
[----:B------:R1:W5:Y:S01]  /*4b30*/  @P0 LDG.E.U8 R200, desc[UR22][R6.64] ;  /* 0x0000001606c80981 */ /* 0x000362000c1e1100 */
[----:B------:R-:W-:Y:S01]  /*4b40*/  @P0 IMAD.MOV.U32 R138, RZ, RZ, R12 ;  /* 0x000000ffff8a0224 */ /* 0x000fe200078e000c */
[----:B0-----:R-:W-:Y:S01]  /*4b50*/  PRMT R146, RZ, 0x7610, R146 ;  /* 0x00007610ff927816 */ /* 0x001fe20000000092 */
[----:B------:R-:W-:Y:S01]  /*4b60*/  @P0 IMAD.MOV.U32 R136, RZ, RZ, R30 ;  /* 0x000000ffff880224 */ /* 0x000fe200078e001e */
[----:B------:R-:W5:Y:S01]  /*4b70*/  @!P2 LDG.E.U8 R217, desc[UR22][R110.64] ;  /* 0x000000166ed9a981 */ /* 0x000f62000c1e1100 */
[----:B-1----:R-:W-:-:S03]  /*4b80*/  PRMT R144, RZ, 0x7610, R144 ;  /* 0x00007610ff907816 */ /* 0x002fc60000000090 */
[----:B------:R-:W5:Y:S01]  /*4b90*/  @P3 LDG.E.U8 R213, desc[UR22][R112.64] ;  /* 0x0000001670d53981 */ /* 0x000f62000c1e1100 */
[----:B------:R-:W-:Y:S02]  /*4ba0*/  @P0 IMAD.MOV.U32 R6, RZ, RZ, R22 ;  /* 0x000000ffff060224 */ /* 0x000fe400078e0016 */
[----:B------:R-:W-:Y:S01]  /*4bb0*/  @P0 IMAD.MOV.U32 R7, RZ, RZ, R123 ;  /* 0x000000ffff070224 */ /* 0x000fe200078e007b */
[----:B------:R-:W5:Y:S04]  /*4bc0*/  @P0 LDG.E.U8 R170, desc[UR22][R4.64] ;  /* 0x0000001604aa0981 */ /* 0x000f68000c1e1100 */
[----:B------:R-:W5:Y:S04]  /*4bd0*/  @P0 LDG.E.U8 R174, desc[UR22][R156.64] ;  /* 0x000000169cae0981 */ /* 0x000f68000c1e1100 */
[----:B------:R-:W5:Y:S04]  /*4be0*/  @P0 LDG.E.U8 R146, desc[UR22][R142.64] ;  /* 0x000000168e920981 */ /* 0x000f68000c1e1100 */
[----:B------:R0:W5:Y:S04]  /*4bf0*/  @P0 LDG.E.U8 R158, desc[UR22][R20.64] ;  /* 0x00000016149e0981 */ /* 0x000168000c1e1100 */
[----:B------:R-:W5:Y:S04]  /*4c00*/  @P0 LDG.E.U8 R160, desc[UR22][R138.64] ;  /* 0x000000168aa00981 */ /* 0x000f68000c1e1100 */
[----:B------:R-:W5:Y:S04]  /*4c10*/  @P0 LDG.E.U8 R196, desc[UR22][R136.64] ;  /* 0x0000001688c40981 */ /* 0x000f68000c1e1100 */
[----:B------:R-:W5:Y:S01]  /*4c20*/  @P0 LDG.E.U8 R144, desc[UR22][R6.64] ;  /* 0x0000001606900981 */ /* 0x000f62000c1e1100 */
[----:B0-----:R-:W-:-:S02]  /*4c30*/  SHF.R.S32.HI R21, RZ, 0x7, R17 ;  /* 0x00000007ff157819 */ /* 0x001fc40000011411 */
[C---:B------:R-:W-:Y:S02]  /*4c40*/  LOP3.LUT R110, R17.reuse, 0x7f, RZ, 0xc0, !PT ;  /* 0x0000007f116e7812 */ /* 0x040fe400078ec0ff */
[----:B------:R-:W-:Y:S01]  /*4c50*/  LOP3.LUT R111, R17, 0x80, RZ, 0xc0, !PT ;  /* 0x00000080116f7812 */ /* 0x000fe200078ec0ff */
[----:B------:R-:W-:-:S04]  /*4c60*/  @!UP1 UIADD3 UR4, UPT, UPT, -UR12, 0x100000, URZ ;  /* 0x001000000c049890 */ /* 0x000fc8000fffe1ff */
[----:B------:R-:W-:Y:S02]  /*4c70*/  @!UP1 USHF.L.U32 UR5, UR4, 0xb, URZ ;  /* 0x0000000b04059899 */ /* 0x000fe400080006ff */
[----:B------:R-:W-:Y:S01]  /*4c80*/  @!UP1 USHF.L.U32 UR4, UR4, 0x1, URZ ;  /* 0x0000000104049899 */ /* 0x000fe200080006ff */
[----:B------:R-:W-:Y:S01]  /*4c90*/  SGXT R21, R21, 0x1 ;  /* 0x000000011515781a */ /* 0x000fe20000000200 */
[----:B------:R-:W-:-:S03]  /*4ca0*/  IMAD R110, R111, 0x40, R110 ;  /* 0x000000406f6e7824 */ /* 0x000fc600078e026e */
[----:B------:R-:W-:Y:S01]  /*4cb0*/  LOP3.LUT R112, R21, 0x90, RZ, 0xc0, !PT ;  /* 0x0000009015707812 */ /* 0x000fe200078ec0ff */
[----:B------:R-:W-:-:S03]  /*4cc0*/  VOTEU.ALL UP1, P1 ;  /* 0x0000000000ff7886 */ /* 0x000fc60000820000 */
[----:B------:R-:W-:Y:S02]  /*4cd0*/  LOP3.LUT R111, R112, 0x7f, R17, 0x78, !PT ;  /* 0x0000007f706f7812 */ /* 0x000fe400078e7811 */
[C---:B------:R-:W-:Y:S01]  /*4ce0*/  LOP3.LUT R112, R110.reuse, 0x10, RZ, 0x3c, !PT ;  /* 0x000000106e707812 */ /* 0x040fe200078e3cff */
[----:B------:R0:W1:Y:S01]  /*4cf0*/  @!UP1 SYNCS.EXCH.64 URZ, [UR9+0xa008], UR4 ;  /* 0x00a0080409ff95b2 */ /* 0x0000620008000100 */
[C---:B------:R-:W-:Y:S01]  /*4d00*/  LOP3.LUT R113, R110.reuse, 0x20, RZ, 0x3c, !PT ;  /* 0x000000206e717812 */ /* 0x040fe200078e3cff */
[----:B--2---:R-:W-:Y:S01]  /*4d10*/  STS.U8 [R110+UR9+0x400], R191 ;  /* 0x000400bf6e007988 */ /* 0x004fe20008000009 */
[----:B------:R-:W-:-:S03]  /*4d20*/  LOP3.LUT R114, R110, 0x30, RZ, 0x3c, !PT ;  /* 0x000000306e727812 */ /* 0x000fc600078e3cff */
[----:B------:R-:W-:Y:S04]  /*4d30*/  STS.U8 [R110+UR9+0x800], R199 ;  /* 0x000800c76e007988 */ /* 0x000fe80008000009 */
[----:B------:R-:W-:Y:S04]  /*4d40*/  STS.U8 [R110+UR9+0xc00], R201 ;  /* 0x000c00c96e007988 */ /* 0x000fe80008000009 */
[----:B------:R-:W-:Y:S04]  /*4d50*/  STS.U8 [R110+UR9+0x1000], R211 ;  /* 0x001000d36e007988 */ /* 0x000fe80008000009 */
[----:B------:R-:W-:Y:S04]  /*4d60*/  STS.U8 [R110+UR9+0x1400], R127 ;  /* 0x0014007f6e007988 */ /* 0x000fe80008000009 */
[----:B------:R-:W-:Y:S04]  /*4d70*/  STS.U8 [R110+UR9], R13 ;  /* 0x0000000d6e007988 */ /* 0x000fe80008000009 */
[----:B---3--:R-:W-:Y:S01]  /*4d80*/  STS.U8 [R110+UR9+0x1800], R165 ;  /* 0x001800a56e007988 */ /* 0x008fe20008000009 */
[----:B------:R-:W-:-:S04]  /*4d90*/  ISETP.NE.U32.AND P0, PT, RZ, UR13, PT ;  /* 0x0000000dff007c0c */ /* 0x000fc8000bf05070 */
[----:B------:R-:W-:Y:S01]  /*4da0*/  ISETP.LT.OR P2, PT, R99, 0x40, P0 ;  /* 0x000000406300780c */ /* 0x000fe20000741670 */
[----:B----4-:R-:W-:Y:S04]  /*4db0*/  STS.U8 [R110+UR9+0x1c00], R169 ;  /* 0x001c00a96e007988 */ /* 0x010fe80008000009 */
[----:B------:R2:W-:Y:S04]  /*4dc0*/  STS.U8 [R112+UR9+0x1080], R115 ;  /* 0x0010807370007988 */ /* 0x0005e80008000009 */
[----:B------:R-:W-:Y:S04]  /*4dd0*/  STS.U8 [R112+UR9+0x80], R15 ;  /* 0x0000800f70007988 */ /* 0x000fe80008000009 */
[----:B------:R-:W-:Y:S01]  /*4de0*/  STS.U8 [R112+UR9+0x480], R195 ;  /* 0x000480c370007988 */ /* 0x000fe20008000009 */
[----:B--2---:R-:W-:-:S03]  /*4df0*/  LOP3.LUT R115, R110, 0x40, RZ, 0x3c, !PT ;  /* 0x000000406e737812 */ /* 0x004fc600078e3cff */
[----:B------:R-:W-:Y:S04]  /*4e00*/  STS.U8 [R112+UR9+0x880], R183 ;  /* 0x000880b770007988 */ /* 0x000fe80008000009 */
[----:B------:R-:W-:Y:S04]  /*4e10*/  STS.U8 [R112+UR9+0xc80], R203 ;  /* 0x000c80cb70007988 */ /* 0x000fe80008000009 */
[----:B------:R-:W-:Y:S04]  /*4e20*/  STS.U8 [R112+UR9+0x1480], R125 ;  /* 0x0014807d70007988 */ /* 0x000fe80008000009 */
[----:B------:R-:W-:Y:S04]  /*4e30*/  STS.U8 [R112+UR9+0x1c80], R167 ;  /* 0x001c80a770007988 */ /* 0x000fe80008000009 */
[----:B-----5:R-:W-:Y:S04]  /*4e40*/  STS.U8 [R112+UR9+0x1880], R173 ;  /* 0x001880ad70007988 */ /* 0x020fe80008000009 */
        /* <DEDUP_REMOVED lines=13> */
[----:B------:R2:W-:Y:S04]  /*4f20*/  STS.U8 [R114+UR9+0x1180], R117 ;  /* 0x0011807572007988 */ /* 0x0005e80008000009 */
[----:B------:R-:W-:Y:S04]  /*4f30*/  STS.U8 [R114+UR9+0x1580], R129 ;  /* 0x0015808172007988 */ /* 0x000fe80008000009 */
[----:B------:R-:W-:Y:S01]  /*4f40*/  STS.U8 [R114+UR9+0x1d80], R171 ;  /* 0x001d80ab72007988 */ /* 0x000fe20008000009 */
[----:B--2---:R-:W-:-:S03]  /*4f50*/  LOP3.LUT R117, R110, 0x60, RZ, 0x3c, !PT ;  /* 0x000000606e757812 */ /* 0x004fc600078e3cff */
[----:B------:R-:W-:Y:S04]  /*4f60*/  STS.U8 [R114+UR9+0x1980], R175 ;  /* 0x001980af72007988 */ /* 0x000fe80008000009 */
        /* <DEDUP_REMOVED lines=9> */
[----:B------:R2:W-:Y:S04]  /*5000*/  STS.U8 [R116+UR9+0x1280], R119 ;  /* 0x0012807774007988 */ /* 0x0005e80008000009 */
[----:B------:R0:W-:Y:S04]  /*5010*/  STS.U8 [R116+UR9+0x280], R197 ;  /* 0x000280c574007988 */ /* 0x0001e80008000009 */
[----:B------:R0:W-:Y:S01]  /*5020*/  STS.U8 [R116+UR9+0x680], R179 ;  /* 0x000680b374007988 */ /* 0x0001e20008000009 */
[----:B--2---:R-:W-:-:S03]  /*5030*/  LOP3.LUT R119, R111, 0x20, RZ, 0x3c, !PT ;  /* 0x000000206f777812 */ /* 0x004fc600078e3cff */
[----:B------:R0:W-:Y:S04]  /*5040*/  STS.U8 [R116+UR9+0xa80], R187 ;  /* 0x000a80bb74007988 */ /* 0x0001e80008000009 */
        /* <DEDUP_REMOVED lines=35> */
[----:B------:R0:W-:Y:S01]  /*5280*/  STS.U8 [R119+UR9+0x8f00], R144 ;  /* 0x008f009077007988 */ /* 0x0001e20008000009 */
[----:B-1----:R1:W-:Y:S06]  /*5290*/  MEMBAR.ALL.CTA ;  /* 0x0000000000007992 */ /* 0x0023ec0000008000 */
[----:B-1----:R-:W1:Y:S02]  /*52a0*/  FENCE.VIEW.ASYNC.S ;  /* 0x00000000000073c6 */ /* 0x002e640000000000 */
[----:B-1----:R-:W-:Y:S01]  /*52b0*/  BAR.SYNC.DEFER_BLOCKING 0x0 ;  /* 0x0000000000007b1d */ /* 0x002fe20000010000 */
[----:B------:R-:W-:-:S05]  /*52c0*/  ISETP.GE.AND P3, PT, R99, 0x80, PT ;  /* 0x000000806300780c */ /* 0x000fca0003f66270 */
[----:B------:R-:W-:Y:S08]  /*52d0*/  @P2 BRA `(.L_x_6) ;  /* 0x00000000008c2947 */ /* 0x000ff00003800000 */
[----:B------:R-:W-:Y:S02]  /*52e0*/  USHF.R.U32.HI UR14, URZ, 0x4, UR9 ;  /* 0x00000004ff0e7899 */ /* 0x000fe40008011609 */
[----:B0-----:R-:W-:Y:S02]  /*52f0*/  UIADD3 UR5, UPT, UPT, UR9, 0x8000, URZ ;  /* 0x0000800009057890 */ /* 0x001fe4000fffe0ff */
[----:B------:R-:W-:Y:S02]  /*5300*/  USGXT.U32 UR14, UR14, 0xe ;  /* 0x0000000e0e0e789a */ /* 0x000fe40008000000 */
[----:B------:R-:W-:Y:S02]  /*5310*/  USHF.R.U32.HI UR5, URZ, 0x4, UR5 ;  /* 0x00000004ff057899 */ /* 0x000fe40008011605 */
[----:B------:R-:W-:Y:S01]  /*5320*/  UIADD3 UR26, UP1, UPT, UR14, 0x100, URZ ;  /* 0x000001000e1a7890 */ /* 0x000fe2000ff3e0ff */
[----:B------:R-:W-:Y:S01]  /*5330*/  UMOV UR4, URZ ;  /* 0x000000ff00047c82 */ /* 0x000fe20008000000 */
[----:B------:R-:W-:-:S02]  /*5340*/  USGXT.U32 UR6, UR5, 0xe ;  /* 0x0000000e0506789a */ /* 0x000fc40008000000 */
[----:B------:R-:W-:Y:S01]  /*5350*/  UIADD3.X UR27, UPT, UPT, UR4, 0x40004040, URZ, UP1, !UPT ;  /* 0x40004040041b7890 */ /* 0x000fe20008ffe4ff */
[----:B------:R-:W-:Y:S01]  /*5360*/  UMOV UR12, 0xfffffffe ;  /* 0xfffffffe000c7882 */ /* 0x000fe20000000000 */
[----:B------:R-:W-:Y:S01]  /*5370*/  UMOV UR13, 0x7fffbfdf ;  /* 0x7fffbfdf000d7882 */ /* 0x000fe20000000000 */
[----:B------:R-:W-:Y:S01]  /*5380*/  UMOV UR7, URZ ;  /* 0x000000ff00077c82 */ /* 0x000fe20008000000 */
[----:B------:R-:W-:Y:S02]  /*5390*/  UIADD3 UR20, UPT, UPT, UR8, 0x40, URZ ;  /* 0x0000004008147890 */ /* 0x000fe4000fffe0ff */
[----:B------:R-:W-:Y:S02]  /*53a0*/  UIADD3.64 UR12, UPT, UPT, UR6, -UR12, URZ ;  /* 0x8000000c060c7297 */ /* 0x000fe4000fffe0ff */
[----:B------:R-:W-:Y:S02]  /*53b0*/  UIADD3.64 UR16, UPT, UPT, UR26, 0x100, URZ ;  /* 0x000001001a107897 */ /* 0x000fe4000fffe0ff */
[----:B------:R-:W-:-:S02]  /*53c0*/  UIADD3 UR21, UPT, UPT, UR8, 0x40, URZ ;  /* 0x0000004008157890 */ /* 0x000fc4000fffe0ff */
[----:B------:R-:W-:Y:S01]  /*53d0*/  UIADD3.64 UR24, UPT, UPT, UR26, 0x200, URZ ;  /* 0x000002001a187897 */ /* 0x000fe2000fffe0ff */
[----:B------:R-:W-:Y:S01]  /*53e0*/  UMOV UR28, 0x0 ;  /* 0x00000000001c7882 */ /* 0x000fe20000000000 */
[----:B------:R-:W-:Y:S01]  /*53f0*/  UMOV UR29, 0x8108010 ;  /* 0x08108010001d7882 */ /* 0x000fe20000000000 */
[----:B------:R-:W-:Y:S01]  /*5400*/  UMOV UR15, 0x40004040 ;  /* 0x40004040000f7882 */ /* 0x000fe20000000000 */
[----:B------:R-:W-:Y:S01]  /*5410*/  UMOV UR7, 0x80004020 ;  /* 0x8000402000077882 */ /* 0x000fe20000000000 */
[----:B------:R-:W-:Y:S01]  /*5420*/  UMOV UR30, 0x0 ;  /* 0x00000000001e7882 */ /* 0x000fe20000000000 */
[----:B------:R-:W-:Y:S01]  /*5430*/  UMOV UR31, 0x8108010 ;  /* 0x08108010001f7882 */ /* 0x000fe20000000000 */
[----:B------:R-:W-:Y:S01]  /*5440*/  UMOV UR32, 0x0 ;  /* 0x0000000000207882 */ /* 0x000fe20000000000 */
[----:B------:R-:W-:Y:S01]  /*5450*/  UMOV UR33, 0x8108010 ;  /* 0x0810801000217882 */ /* 0x000fe20000000000 */
[----:B------:R-:W-:Y:S01]  /*5460*/  UMOV UR4, UR11 ;  /* 0x0000000b00047c82 */ /* 0x000fe20008000000 */
[----:B------:R-:W-:Y:S01]  /*5470*/  UMOV UR5, URZ ;  /* 0x000000ff00057c82 */ /* 0x000fe20008000000 */
[----:B------:R1:W-:Y:S01]  /*5480*/  UTCQMMA gdesc[UR14], gdesc[UR6], tmem[UR8], tmem[UR28], idesc[UR29], !UPT ;  /* 0x00ff1c060e0075ea */ /* 0x0003e2000f800308 */
[----:B------:R-:W-:Y:S01]  /*5490*/  UMOV UR34, 0x0 ;  /* 0x0000000000227882 */ /* 0x000fe20000000000 */
[----:B------:R-:W-:Y:S01]  /*54a0*/  UMOV UR35, 0x8108010 ;  /* 0x0810801000237882 */ /* 0x000fe20000000000 */
[----:B------:R1:W-:Y:S01]  /*54b0*/  UTCQMMA gdesc[UR26], gdesc[UR12], tmem[UR8], tmem[UR30], idesc[UR31], UPT ;  /* 0x00ff1e0c1a0075ea */ /* 0x0003e2000b800308 */
[----:B------:R-:W-:Y:S01]  /*54c0*/  UMOV UR4, UR4 ;  /* 0x0000000400047c82 */ /* 0x000fe20008000000 */
[----:B------:R1:W-:Y:S01]  /*54d0*/  UTCQMMA gdesc[UR16], gdesc[UR6], tmem[UR20], tmem[UR32], idesc[UR33], !UPT ;  /* 0x00ff2006100075ea */ /* 0x0003e2000f800314 */
[----:B------:R1:W-:Y:S01]  /*54e0*/  UTCQMMA gdesc[UR24], gdesc[UR12], tmem[UR21], tmem[UR34], idesc[UR35], UPT ;  /* 0x00ff220c180075ea */ /* 0x0003e2000b800315 */
[----:B------:R1:W-:Y:S01]  /*54f0*/  UTCBAR [UR4], URZ ;  /* 0x000000ff040073e9 */ /* 0x0003e200080000ff */
[----:B------:R-:W-:Y:S01]  /*5500*/  NOP ;  /* 0x0000000000007918 */ /* 0x000fe20000000000 */
.L_x_6:
[----:B01----:R-:W-:Y:S01]  /*5510*/  UMOV UR4, URZ ;  /* 0x000000ff00047c82 */ /* 0x003fe20008000000 */
[----:B------:R-:W-:Y:S05]  /*5520*/  @!P3 BRA `(.L_x_7) ;  /* 0x000000240094b947 */ /* 0x000fea0003800000 */
[----:B------:R-:W0:Y:S01]  /*5530*/  LDCU.64 UR20, c[0x0][0x3a8] ;  /* 0x00007500ff1477ac */ /* 0x000e220008000a00 */
[----:B------:R-:W-:Y:S01]  /*5540*/  SHF.R.S32.HI R6, RZ, 0x1f, R99 ;  /* 0x0000001fff067819 */ /* 0x000fe20000011463 */
[----:B------:R-:W-:Y:S01]  /*5550*/  IMAD.U32 R120, RZ, RZ, UR18 ;  /* 0x00000012ff787e24 */ /* 0x000fe2000f8e00ff */
[----:B------:R-:W-:Y:S02]  /*5560*/  UIADD3 UR4, UPT, UPT, UR9, 0x4000, URZ ;  /* 0x0000400009047890 */ /* 0x000fe4000fffe0ff */
[----:B------:R-:W-:Y:S01]  /*5570*/  LEA.HI R6, R6, R99, RZ, 0x6 ;  /* 0x0000006306067211 */ /* 0x000fe200078f30ff */
[----:B------:R-:W-:Y:S02]  /*5580*/  UIADD3 UR6, UPT, UPT, UR9, 0x9000, URZ ;  /* 0x0000900009067890 */ /* 0x000fe4000fffe0ff */
[----:B------:R-:W-:Y:S01]  /*5590*/  USHF.R.U32.HI UR4, URZ, 0x4, UR4 ;  /* 0x00000004ff047899 */ /* 0x000fe20008011604 */
[----:B------:R-:W-:Y:S01]  /*55a0*/  SHF.R.S32.HI R6, RZ, 0x6, R6 ;  /* 0x00000006ff067819 */ /* 0x000fe20000011406 */
[----:B------:R-:W-:-:S02]  /*55b0*/  USHF.R.U32.HI UR6, URZ, 0x4, UR6 ;  /* 0x00000004ff067899 */ /* 0x000fc40008011606 */
[----:B------:R-:W-:Y:S01]  /*55c0*/  USGXT.U32 UR16, UR4, 0xe ;  /* 0x0000000e0410789a */ /* 0x000fe20008000000 */
[----:B------:R-:W-:Y:S01]  /*55d0*/  VIMNMX R6, PT, PT, R6, 0x2, !PT ;  /* 0x0000000206067848 */ /* 0x000fe20007fe0100 */
[----:B------:R-:W-:Y:S02]  /*55e0*/  USGXT.U32 UR4, UR6, 0xe ;  /* 0x0000000e0604789a */ /* 0x000fe40008000000 */
[----:B------:R-:W-:Y:S02]  /*55f0*/  UIADD3 UR26, UP1, UPT, UR16, 0x100, URZ ;  /* 0x00000100101a7890 */ /* 0x000fe4000ff3e0ff */
[----:B------:R-:W-:Y:S01]  /*5600*/  VIADD R6, R6, 0xffffffff ;  /* 0xffffffff06067836 */ /* 0x000fe20000000000 */
[----:B0-----:R-:W-:Y:S01]  /*5610*/  USHF.L.U32 UR20, UR20, 0x6, URZ ;  /* 0x0000000614147899 */ /* 0x001fe200080006ff */
[----:B------:R-:W-:Y:S01]  /*5620*/  UMOV UR5, URZ ;  /* 0x000000ff00057c82 */ /* 0x000fe20008000000 */
[----:B------:R-:W-:Y:S02]  /*5630*/  USHF.L.U32 UR21, UR21, 0x6, URZ ;  /* 0x0000000615157899 */ /* 0x000fe400080006ff */
[----:B------:R-:W-:Y:S01]  /*5640*/  R2UR UR25, R6 ;  /* 0x00000000061972ca */ /* 0x000fe200000e0000 */
[----:B------:R-:W-:Y:S01]  /*5650*/  USHF.R.S32.HI UR32, URZ, 0x1f, UR20 ;  /* 0x0000001fff207899 */ /* 0x000fe20008011414 */
[----:B------:R-:W-:Y:S01]  /*5660*/  IMAD.U32 R6, RZ, RZ, UR19 ;  /* 0x00000013ff067e24 */ /* 0x000fe2000f8e00ff */
[----:B------:R-:W-:Y:S01]  /*5670*/  IADD3 R120, P2, P3, R11, UR20, R120 ;  /* 0x000000140b787c10 */ /* 0x000fe2000fb5e078 */
[----:B------:R-:W-:Y:S01]  /*5680*/  UIADD3.X UR27, UPT, UPT, UR5, 0x40004040, URZ, UP1, !UPT ;  /* 0x40004040051b7890 */ /* 0x000fe20008ffe4ff */
[----:B------:R-:W-:-:S02]  /*5690*/  UMOV UR14, 0xfffffffe ;  /* 0xfffffffe000e7882 */ /* 0x000fc40000000000 */
[----:B------:R-:W-:Y:S01]  /*56a0*/  IADD3.X R121, PT, PT, R9, UR32, R6, P2, P3 ;  /* 0x0000002009797c10 */ /* 0x000fe200097e6406 */
[----:B------:R-:W-:Y:S01]  /*56b0*/  IMAD.MOV.U32 R6, RZ, RZ, RZ ;  /* 0x000000ffff067224 */ /* 0x000fe200078e00ff */
[----:B------:R-:W-:Y:S01]  /*56c0*/  UMOV UR15, 0x7fffbfdf ;  /* 0x7fffbfdf000f7882 */ /* 0x000fe20000000000 */
[----:B------:R-:W0:Y:S01]  /*56d0*/  LDCU UR34, c[0x0][0x3a8] ;  /* 0x00007500ff2277ac */ /* 0x000e220008000800 */
[----:B------:R-:W-:Y:S02]  /*56e0*/  USHF.R.S32.HI UR33, URZ, 0x1f, UR21 ;  /* 0x0000001fff217899 */ /* 0x000fe40008011415 */
[----:B------:R-:W-:Y:S02]  /*56f0*/  UIADD3.64 UR14, UPT, UPT, UR4, -UR14, URZ ;  /* 0x8000000e040e7297 */ /* 0x000fe4000fffe0ff */
[----:B------:R-:W-:Y:S02]  /*5700*/  UIADD3.64 UR28, UPT, UPT, UR26, 0x100, URZ ;  /* 0x000001001a1c7897 */ /* 0x000fe4000fffe0ff */
[----:B------:R-:W-:Y:S01]  /*5710*/  UIADD3.64 UR30, UPT, UPT, UR26, 0x200, URZ ;  /* 0x000002001a1e7897 */ /* 0x000fe2000fffe0ff */
[----:B------:R-:W-:Y:S01]  /*5720*/  UMOV UR24, 0x1 ;  /* 0x0000000100187882 */ /* 0x000fe20000000000 */
[----:B------:R-:W-:Y:S01]  /*5730*/  UMOV UR12, UR4 ;  /* 0x00000004000c7c82 */ /* 0x000fe20008000000 */
[----:B------:R-:W-:-:S09]  /*5740*/  UMOV UR13, 0x80004020 ;  /* 0x80004020000d7882 */ /* 0x000fd20000000000 */
.L_x_10:
[----:B------:R-:W-:Y:S01]  /*5750*/  IMAD.U32 R6, R6, -0x80000000, RZ ;  /* 0x8000000006067824 */ /* 0x000fe200078e00ff */
[----:B------:R-:W-:Y:S02]  /*5760*/  ISETP.GT.AND P2, PT, R76, 0x1, PT ;  /* 0x000000014c00780c */ /* 0x000fe40003f44270 */
[----:B0-----:R-:W-:Y:S01]  /*5770*/  IADD3 R124, P5, PT, R120, UR34, RZ ;  /* 0x00000022787c7c10 */ /* 0x001fe2000ffbe0ff */
[----:B------:R-:W0:Y:S02]  /*5780*/  SYNCS.PHASECHK.TRANS64.TRYWAIT P3, [UR11], R6 ;  /* 0x00000006ff0075a7 */ /* 0x000e24000806110b */
[----:B0-----:R-:W-:Y:S10]  /*5790*/  @!P3 BRA `(.L_x_8) ;  /* 0x0000004400d0b947 */ /* 0x001ff40003800000 */
.L_x_16:
[C---:B------:R-:W-:Y:S01]  /*57a0*/  ISETP.GT.AND P4, PT, R76.reuse, 0x2, PT ;  /* 0x000000024c00780c */ /* 0x040fe20003f84270 */
[----:B------:R-:W-:Y:S01]  /*57b0*/  IMAD.X R125, R23, 0x1, R121, P5 ;  /* 0x00000001177d7824 */ /* 0x000fe200028e0679 */
[----:B------:R-:W-:Y:S02]  /*57c0*/  ISETP.GT.AND P3, PT, R76, 0x3, PT ;  /* 0x000000034c00780c */ /* 0x000fe40003f64270 */
[----:B------:R-:W-:Y:S02]  /*57d0*/  SHF.R.S32.HI R122, RZ, 0x1f, R25 ;  /* 0x0000001fff7a7819 */ /* 0x000fe40000011419 */
[-C--:B------:R-:W-:Y:S02]  /*57e0*/  IADD3 R6, P6, PT, R25, R120.reuse, RZ ;  /* 0x0000007819067210 */ /* 0x080fe40007fde0ff */
[----:B------:R-:W-:Y:S02]  /*57f0*/  SHF.R.S32.HI R126, RZ, 0x1f, R27 ;  /* 0x0000001fff7e7819 */ /* 0x000fe4000001141b */
[----:B------:R-:W-:Y:S01]  /*5800*/  IADD3 R128, P5, PT, R27, R120, RZ ;  /* 0x000000781b807210 */ /* 0x000fe20007fbe0ff */
[----:B------:R-:W-:Y:S01]  /*5810*/  IMAD.X R7, R122, 0x1, R121, P6 ;  /* 0x000000017a077824 */ /* 0x000fe200030e0679 */
[----:B------:R-:W-:-:S02]  /*5820*/  PRMT R21, RZ, 0x7610, R21 ;  /* 0x00007610ff157816 */ /* 0x000fc40000000015 */
[----:B------:R-:W-:Y:S01]  /*5830*/  PRMT R168, RZ, 0x7610, R168 ;  /* 0x00007610ffa87816 */ /* 0x000fe200000000a8 */
[----:B------:R-:W-:Y:S01]  /*5840*/  IMAD.X R129, R126, 0x1, R121, P5 ;  /* 0x000000017e817824 */ /* 0x000fe200028e0679 */
[----:B------:R-:W-:Y:S02]  /*5850*/  PRMT R191, RZ, 0x7610, R191 ;  /* 0x00007610ffbf7816 */ /* 0x000fe400000000bf */
[----:B------:R-:W-:Y:S01]  /*5860*/  SHF.R.S32.HI R122, RZ, 0x1f, R29 ;  /* 0x0000001fff7a7819 */ /* 0x000fe2000001141d */
[----:B------:R0:W2:Y:S01]  /*5870*/  @P2 LDG.E.U8 R21, desc[UR22][R124.64] ;  /* 0x000000167c152981 */ /* 0x0000a2000c1e1100 */
[----:B------:R-:W-:Y:S02]  /*5880*/  IADD3 R126, P5, PT, R29, R120, RZ ;  /* 0x000000781d7e7210 */ /* 0x000fe40007fbe0ff */
[C---:B------:R-:W-:Y:S01]  /*5890*/  ISETP.GT.AND P2, PT, R76.reuse, 0x4, PT ;  /* 0x000000044c00780c */ /* 0x040fe20003f44270 */
[----:B------:R1:W3:Y:S01]  /*58a0*/  @P4 LDG.E.U8 R168, desc[UR22][R6.64] ;  /* 0x0000001606a84981 */ /* 0x0002e2000c1e1100 */
[----:B------:R-:W-:-:S03]  /*58b0*/  ISETP.GT.AND P4, PT, R76, 0x5, PT ;  /* 0x000000054c00780c */ /* 0x000fc60003f84270 */
[----:B------:R4:W5:Y:S01]  /*58c0*/  @P3 LDG.E.U8 R191, desc[UR22][R128.64] ;  /* 0x0000001680bf3981 */ /* 0x000962000c1e1100 */
[----:B------:R-:W-:Y:S01]  /*58d0*/  ISETP.GT.AND P3, PT, R76, 0x6, PT ;  /* 0x000000064c00780c */ /* 0x000fe20003f64270 */
[----:B------:R-:W-:Y:S01]  /*58e0*/  IMAD.X R127, R122, 0x1, R121, P5 ;  /* 0x000000017a7f7824 */ /* 0x000fe200028e0679 */
[----:B------:R-:W-:Y:S02]  /*58f0*/  SHF.R.S32.HI R122, RZ, 0x1f, R31 ;  /* 0x0000001fff7a7819 */ /* 0x000fe4000001141f */
[-C--:B0-----:R-:W-:Y:S02]  /*5900*/  IADD3 R124, P6, PT, R31, R120.reuse, RZ ;  /* 0x000000781f7c7210 */ /* 0x081fe40007fde0ff */
[----:B------:R-:W-:Y:S02]  /*5910*/  SHF.R.S32.HI R130, RZ, 0x1f, R33 ;  /* 0x0000001fff827819 */ /* 0x000fe40000011421 */
[----:B-1----:R-:W-:Y:S01]  /*5920*/  IADD3 R6, P5, PT, R33, R120, RZ ;  /* 0x0000007821067210 */ /* 0x002fe20007fbe0ff */
        /* <DEDUP_REMOVED lines=9> */
[----:B------:R1:W2:Y:S01]  /*59c0*/  @P4 LDG.E.U8 R181, desc[UR22][R124.64] ;  /* 0x000000167cb54981 */ /* 0x0002a2000c1e1100 */
[----:B------:R-:W-:-:S03]  /*59d0*/  ISETP.GT.AND P4, PT, R76, 0x8, PT ;  /* 0x000000084c00780c */ /* 0x000fc60003f84270 */
[----:B------:R1:W2:Y:S01]  /*59e0*/  @P3 LDG.E.U8 R146, desc[UR22][R6.64] ;  /* 0x0000001606923981 */ /* 0x0002a2000c1e1100 */
[----:B------:R-:W-:Y:S01]  /*59f0*/  ISETP.GT.AND P3, PT, R76, 0x9, PT ;  /* 0x000000094c00780c */ /* 0x000fe20003f64270 */
[----:B------:R-:W-:Y:S01]  /*5a00*/  IMAD.X R133, R122, 0x1, R121, P5 ;  /* 0x000000017a857824 */ /* 0x000fe200028e0679 */
[----:B------:R-:W-:Y:S02]  /*5a10*/  SHF.R.S32.HI R122, RZ, 0x1f, R36 ;  /* 0x0000001fff7a7819 */ /* 0x000fe40000011424 */
[-C--:B----4-:R-:W-:Y:S02]  /*5a20*/  IADD3 R128, P6, PT, R36, R120.reuse, RZ ;  /* 0x0000007824807210 */ /* 0x090fe40007fde0ff */
[----:B0-----:R-:W-:Y:S02]  /*5a30*/  SHF.R.S32.HI R126, RZ, 0x1f, R37 ;  /* 0x0000001fff7e7819 */ /* 0x001fe40000011425 */
[----:B-1----:R-:W-:Y:S01]  /*5a40*/  IADD3 R124, P5, PT, R37, R120, RZ ;  /* 0x00000078257c7210 */ /* 0x002fe20007fbe0ff */
[----:B------:R-:W-:Y:S01]  /*5a50*/  IMAD.X R129, R122, 0x1, R121, P6 ;  /* 0x000000017a817824 */ /* 0x000fe200030e0679 */
[----:B------:R-:W-:-:S02]  /*5a60*/  PRMT R171, RZ, 0x7610, R171 ;  /* 0x00007610ffab7816 */ /* 0x000fc400000000ab */
[----:B------:R-:W-:Y:S01]  /*5a70*/  PRMT R19, RZ, 0x7610, R19 ;  /* 0x00007610ff137816 */ /* 0x000fe20000000013 */
[----:B------:R-:W-:Y:S01]  /*5a80*/  IMAD.X R125, R126, 0x1, R121, P5 ;  /* 0x000000017e7d7824 */ /* 0x000fe200028e0679 */
[----:B------:R-:W-:Y:S02]  /*5a90*/  PRMT R6, RZ, 0x7610, R6 ;  /* 0x00007610ff067816 */ /* 0x000fe40000000006 */
[----:B------:R-:W-:Y:S01]  /*5aa0*/  SHF.R.S32.HI R122, RZ, 0x1f, R38 ;  /* 0x0000001fff7a7819 */ /* 0x000fe20000011426 */
[----:B------:R0:W4:Y:S01]  /*5ab0*/  @P2 LDG.E.U8 R171, desc[UR22][R132.64] ;  /* 0x0000001684ab2981 */ /* 0x000122000c1e1100 */
        /* <DEDUP_REMOVED lines=180> */
[----:B---3--:R-:W-:Y:S02]  /*6600*/  IADD3 R128, P5, PT, R68, R120, RZ ;  /* 0x0000007844807210 */ /* 0x008fe40007fbe0ff */
[C---:B------:R-:W-:Y:S01]  /*6610*/  ISETP.GT.AND P2, PT, R76.reuse, 0x28, PT ;  /* 0x000000284c00780c */ /* 0x040fe20003f44270 */
[----:B------:R1:W3:Y:S01]  /*6620*/  @P4 LDG.E.U8 R138, desc[UR22][R126.64] ;  /* 0x000000167e8a4981 */ /* 0x0002e2000c1e1100 */
        /* <DEDUP_REMOVED lines=15> */
[----:B-----5:R-:W-:Y:S02]  /*6720*/  IADD3 R132, P5, PT, R71, R120, RZ ;  /* 0x0000007847847210 */ /* 0x020fe40007fbe0ff */
[C---:B------:R-:W-:Y:S01]  /*6730*/  ISETP.GT.AND P2, PT, R76.reuse, 0x2b, PT ;  /* 0x0000002b4c00780c */ /* 0x040fe20003f44270 */
[----:B------:R1:W5:Y:S01]  /*6740*/  @P4 LDG.E.U8 R195, desc[UR22][R124.64] ;  /* 0x000000167cc34981 */ /* 0x000362000c1e1100 */
        /* <DEDUP_REMOVED lines=15> */
[----:B----4-:R-:W-:Y:S02]  /*6840*/  IADD3 R126, P5, PT, R74, R120, RZ ;  /* 0x000000784a7e7210 */ /* 0x010fe40007fbe0ff */
[C---:B------:R-:W-:Y:S01]  /*6850*/  ISETP.GT.AND P2, PT, R76.reuse, 0x2e, PT ;  /* 0x0000002e4c00780c */ /* 0x040fe20003f44270 */
[----:B------:R1:W4:Y:S01]  /*6860*/  @P4 LDG.E.U8 R172, desc[UR22][R128.64] ;  /* 0x0000001680ac4981 */ /* 0x000322000c1e1100 */
[----:B------:R-:W-:-:S03]  /*6870*/  ISETP.GT.AND P4, PT, R76, 0x2f, PT ;  /* 0x0000002f4c00780c */ /* 0x000fc60003f84270 */
[----:B------:R1:W2:Y:S01]  /*6880*/  @P3 LDG.E.U8 R199, desc[UR22][R124.64] ;  /* 0x000000167cc73981 */ /* 0x0002a2000c1e1100 */
[----:B------:R-:W-:Y:S01]  /*6890*/  ISETP.GT.AND P3, PT, R76, 0x30, PT ;  /* 0x000000304c00780c */ /* 0x000fe20003f64270 */
[----:B------:R-:W-:Y:S01]  /*68a0*/  IMAD.X R127, R122, 0x1, R121, P5 ;  /* 0x000000017a7f7824 */ /* 0x000fe200028e0679 */
[----:B------:R-:W-:Y:S02]  /*68b0*/  SHF.R.S32.HI R122, RZ, 0x1f, R75 ;  /* 0x0000001fff7a7819 */ /* 0x000fe4000001144b */
[-C--:B0-----:R-:W-:Y:S02]  /*68c0*/  IADD3 R132, P6, PT, R75, R120.reuse, RZ ;  /* 0x000000784b847210 */ /* 0x081fe40007fde0ff */
[----:B-1----:R-:W-:Y:S02]  /*68d0*/  IADD3 R128, P5, PT, R77, R120, RZ ;  /* 0x000000784d807210 */ /* 0x002fe40007fbe0ff */
[----:B------:R-:W-:Y:S01]  /*68e0*/  PRMT R174, RZ, 0x7610, R174 ;  /* 0x00007610ffae7816 */ /* 0x000fe200000000ae */
[----:B------:R-:W-:Y:S01]  /*68f0*/  IMAD.X R133, R122, 0x1, R121, P6 ;  /* 0x000000017a857824 */ /* 0x000fe200030e0679 */
[----:B------:R-:W-:Y:S01]  /*6900*/  PRMT R203, RZ, 0x7610, R203 ;  /* 0x00007610ffcb7816 */ /* 0x000fe200000000cb */
[----:B------:R-:W-:Y:S01]  /*6910*/  IMAD.X R129, R78, 0x1, R121, P5 ;  /* 0x000000014e817824 */ /* 0x000fe200028e0679 */
[----:B------:R-:W-:-:S02]  /*6920*/  PRMT R201, RZ, 0x7610, R201 ;  /* 0x00007610ffc97816 */ /* 0x000fc400000000c9 */
[----:B------:R-:W-:Y:S01]  /*6930*/  IADD3 R124, P6, PT, R95, R120, RZ ;  /* 0x000000785f7c7210 */ /* 0x000fe20007fde0ff */
[----:B------:R0:W2:Y:S01]  /*6940*/  @P2 LDG.E.U8 R174, desc[UR22][R126.64] ;  /* 0x000000167eae2981 */ /* 0x0000a2000c1e1100 */
[----:B------:R-:W-:-:S03]  /*6950*/  ISETP.GT.AND P2, PT, R76, 0x31, PT ;  /* 0x000000314c00780c */ /* 0x000fc60003f44270 */
[----:B------:R1:W2:Y:S01]  /*6960*/  @P4 LDG.E.U8 R203, desc[UR22][R132.64] ;  /* 0x0000001684cb4981 */ /* 0x0002a2000c1e1100 */
[----:B------:R-:W-:-:S03]  /*6970*/  ISETP.GT.AND P4, PT, R76, 0x32, PT ;  /* 0x000000324c00780c */ /* 0x000fc60003f84270 */
[----:B------:R1:W2:Y:S01]  /*6980*/  @P3 LDG.E.U8 R201, desc[UR22][R128.64] ;  /* 0x0000001680c93981 */ /* 0x0002a2000c1e1100 */
[----:B------:R-:W-:Y:S01]  /*6990*/  ISETP.GT.AND P3, PT, R76, 0x33, PT ;  /* 0x000000334c00780c */ /* 0x000fe20003f64270 */
[----:B------:R-:W-:Y:S01]  /*69a0*/  IMAD.X R125, R96, 0x1, R121, P6 ;  /* 0x00000001607d7824 */ /* 0x000fe200030e0679 */
[-C--:B0-----:R-:W-:Y:S02]  /*69b0*/  IADD3 R126, P5, PT, R97, R120.reuse, RZ ;  /* 0x00000078617e7210 */ /* 0x081fe40007fbe0ff */
[----:B------:R-:W-:Y:S02]  /*69c0*/  PRMT R205, RZ, 0x7610, R205 ;  /* 0x00007610ffcd7816 */ /* 0x000fe400000000cd */
[-C--:B-1----:R-:W-:Y:S01]  /*69d0*/  IADD3 R132, P6, PT, R98, R120.reuse, RZ ;  /* 0x0000007862847210 */ /* 0x082fe20007fde0ff */
[----:B------:R-:W-:Y:S01]  /*69e0*/  IMAD.X R127, R100, 0x1, R121, P5 ;  /* 0x00000001647f7824 */ /* 0x000fe200028e0679 */
[----:B------:R-:W-:Y:S02]  /*69f0*/  PRMT R176, RZ, 0x7610, R176 ;  /* 0x00007610ffb07816 */ /* 0x000fe400000000b0 */
[----:B------:R-:W-:Y:S01]  /*6a00*/  PRMT R207, RZ, 0x7610, R207 ;  /* 0x00007610ffcf7816 */ /* 0x000fe200000000cf */
[----:B------:R-:W-:Y:S01]  /*6a10*/  IMAD.X R133, R101, 0x1, R121, P6 ;  /* 0x0000000165857824 */ /* 0x000fe200030e0679 */
[----:B------:R-:W-:Y:S01]  /*6a20*/  IADD3 R128, P5, PT, R92, R120, RZ ;  /* 0x000000785c807210 */ /* 0x000fe20007fbe0ff */
[----:B------:R0:W2:Y:S01]  /*6a30*/  @P2 LDG.E.U8 R205, desc[UR22][R124.64] ;  /* 0x000000167ccd2981 */ /* 0x0000a2000c1e1100 */
[----:B------:R-:W-:-:S03]  /*6a40*/  ISETP.GT.AND P2, PT, R76, 0x34, PT ;  /* 0x000000344c00780c */ /* 0x000fc60003f44270 */
[----:B------:R1:W2:Y:S01]  /*6a50*/  @P4 LDG.E.U8 R176, desc[UR22][R126.64] ;  /* 0x000000167eb04981 */ /* 0x0002a2000c1e1100 */
[----:B------:R-:W-:Y:S01]  /*6a60*/  ISETP.GT.AND P4, PT, R76, 0x35, PT ;  /* 0x000000354c00780c */ /* 0x000fe20003f84270 */
[----:B------:R-:W-:Y:S01]  /*6a70*/  IMAD.X R129, R94, 0x1, R121, P5 ;  /* 0x000000015e817824 */ /* 0x000fe200028e0679 */
[----:B------:R-:W-:Y:S01]  /*6a80*/  PRMT R178, RZ, 0x7610, R178 ;  /* 0x00007610ffb27816 */ /* 0x000fe200000000b2 */
[----:B------:R1:W2:Y:S01]  /*6a90*/  @P3 LDG.E.U8 R207, desc[UR22][R132.64] ;  /* 0x0000001684cf3981 */ /* 0x0002a2000c1e1100 */
[----:B------:R-:W-:Y:S02]  /*6aa0*/  ISETP.GT.AND P3, PT, R76, 0x36, PT ;  /* 0x000000364c00780c */ /* 0x000fe40003f64270 */
[-C--:B0-----:R-:W-:Y:S02]  /*6ab0*/  IADD3 R124, P6, PT, R80, R120.reuse, RZ ;  /* 0x00000078507c7210 */ /* 0x081fe40007fde0ff */
[-C--:B-1----:R-:W-:Y:S01]  /*6ac0*/  IADD3 R126, P5, PT, R104, R120.reuse, RZ ;  /* 0x00000078687e7210 */ /* 0x082fe20007fbe0ff */
[----:B------:R0:W2:Y:S01]  /*6ad0*/  @P2 LDG.E.U8 R178, desc[UR22][R128.64] ;  /* 0x0000001680b22981 */ /* 0x0000a2000c1e1100 */
[----:B------:R-:W-:Y:S01]  /*6ae0*/  PRMT R209, RZ, 0x7610, R209 ;  /* 0x00007610ffd17816 */ /* 0x000fe200000000d1 */
[--C-:B------:R-:W-:Y:S01]  /*6af0*/  IMAD.X R125, R82, 0x1, R121.reuse, P6 ;  /* 0x00000001527d7824 */ /* 0x100fe200030e0679 */
[----:B------:R-:W-:Y:S01]  /*6b00*/  PRMT R180, RZ, 0x7610, R180 ;  /* 0x00007610ffb47816 */ /* 0x000fe200000000b4 */
[----:B------:R-:W-:Y:S01]  /*6b10*/  IMAD.X R127, R106, 0x1, R121, P5 ;  /* 0x000000016a7f7824 */ /* 0x000fe200028e0679 */
[----:B------:R-:W-:-:S02]  /*6b20*/  IADD3 R132, P6, PT, R107, R120, RZ ;  /* 0x000000786b847210 */ /* 0x000fc40007fde0ff */
[----:B------:R1:W2:Y:S01]  /*6b30*/  @P4 LDG.E.U8 R209, desc[UR22][R124.64] ;  /* 0x000000167cd14981 */ /* 0x0002a2000c1e1100 */
[C---:B------:R-:W-:Y:S02]  /*6b40*/  ISETP.GT.AND P2, PT, R76.reuse, 0x37, PT ;  /* 0x000000374c00780c */ /* 0x040fe40003f44270 */
[C---:B------:R-:W-:Y:S01]  /*6b50*/  ISETP.GT.AND P4, PT, R76.reuse, 0x38, PT ;  /* 0x000000384c00780c */ /* 0x040fe20003f84270 */
[----:B------:R1:W3:Y:S01]  /*6b60*/  @P3 LDG.E.U8 R180, desc[UR22][R126.64] ;  /* 0x000000167eb43981 */ /* 0x0002e2000c1e1100 */
[----:B------:R-:W-:Y:S01]  /*6b70*/  ISETP.GT.AND P3, PT, R76, 0x39, PT ;  /* 0x000000394c00780c */ /* 0x000fe20003f64270 */
[----:B------:R-:W-:Y:S01]  /*6b80*/  IMAD.X R133, R109, 0x1, R121, P6 ;  /* 0x000000016d857824 */ /* 0x000fe200030e0679 */
        /* <DEDUP_REMOVED lines=8> */
[----:B------:R0:W3:Y:S01]  /*6c10*/  @P2 LDG.E.U8 R213, desc[UR22][R132.64] ;  /* 0x0000001684d52981 */ /* 0x0000e2000c1e1100 */
[----:B------:R-:W-:-:S03]  /*6c20*/  ISETP.GT.AND P2, PT, R76, 0x3a, PT ;  /* 0x0000003a4c00780c */ /* 0x000fc60003f44270 */
[----:B------:R-:W3:Y:S01]  /*6c30*/  @P4 LDG.E.U8 R211, desc[UR22][R128.64] ;  /* 0x0000001680d34981 */ /* 0x000ee2000c1e1100 */
[----:B------:R-:W-:-:S03]  /*6c40*/  ISETP.GT.AND P4, PT, R76, 0x3b, PT ;  /* 0x0000003b4c00780c */ /* 0x000fc60003f84270 */
[----:B------:R1:W4:Y:S01]  /*6c50*/  @P3 LDG.E.U8 R215, desc[UR22][R124.64] ;  /* 0x000000167cd73981 */ /* 0x000322000c1e1100 */
[----:B------:R-:W-:Y:S01]  /*6c60*/  ISETP.GT.AND P3, PT, R76, 0x3c, PT ;  /* 0x0000003c4c00780c */ /* 0x000fe20003f64270 */
[--C-:B------:R-:W-:Y:S01]  /*6c70*/  IMAD.X R127, R89, 0x1, R121.reuse, P5 ;  /* 0x00000001597f7824 */ /* 0x100fe200028e0679 */
[-C--:B------:R-:W-:Y:S02]  /*6c80*/  IADD3 R134, P6, PT, R88, R120.reuse, RZ ;  /* 0x0000007858867210 */ /* 0x080fe40007fde0ff */
[----:B0-----:R-:W-:Y:S02]  /*6c90*/  IADD3 R132, P5, PT, R91, R120, RZ ;  /* 0x000000785b847210 */ /* 0x001fe40007fbe0ff */
[----:B------:R-:W-:Y:S01]  /*6ca0*/  PRMT R182, RZ, 0x7610, R182 ;  /* 0x00007610ffb67816 */ /* 0x000fe200000000b6 */
[----:B------:R-:W-:Y:S01]  /*6cb0*/  IMAD.X R135, R90, 0x1, R121, P6 ;  /* 0x000000015a877824 */ /* 0x000fe200030e0679 */
[----:B------:R-:W-:Y:S01]  /*6cc0*/  PRMT R217, RZ, 0x7610, R217 ;  /* 0x00007610ffd97816 */ /* 0x000fe200000000d9 */
[----:B------:R-:W-:Y:S01]  /*6cd0*/  IMAD.X R133, R93, 0x1, R121, P5 ;  /* 0x000000015d857824 */ /* 0x000fe200028e0679 */
[----:B------:R-:W-:-:S02]  /*6ce0*/  PRMT R184, RZ, 0x7610, R184 ;  /* 0x00007610ffb87816 */ /* 0x000fc400000000b8 */
[----:B------:R0:W4:Y:S04]  /*6cf0*/  @P2 LDG.E.U8 R182, desc[UR22][R126.64] ;  /* 0x000000167eb62981 */ /* 0x000128000c1e1100 */
[----:B------:R0:W4:Y:S01]  /*6d00*/  @P4 LDG.E.U8 R217, desc[UR22][R134.64] ;  /* 0x0000001686d94981 */ /* 0x000122000c1e1100 */
[----:B-1----:R-:W-:-:S03]  /*6d10*/  IADD3 R124, P4, PT, R102, R120, RZ ;  /* 0x00000078667c7210 */ /* 0x002fc60007f9e0ff */
[----:B------:R1:W4:Y:S01]  /*6d20*/  @P3 LDG.E.U8 R184, desc[UR22][R132.64] ;  /* 0x0000001684b83981 */ /* 0x000322000c1e1100 */
[-C--:B0-----:R-:W-:Y:S01]  /*6d30*/  IADD3 R126, P3, PT, R79, R120.reuse, RZ ;  /* 0x000000784f7e7210 */ /* 0x081fe20007f7e0ff */
[--C-:B------:R-:W-:Y:S01]  /*6d40*/  IMAD.X R125, R103, 0x1, R121.reuse, P4 ;  /* 0x00000001677d7824 */ /* 0x100fe200020e0679 */
[C---:B------:R-:W-:Y:S02]  /*6d50*/  ISETP.GT.AND P2, PT, R76.reuse, 0x3d, PT ;  /* 0x0000003d4c00780c */ /* 0x040fe40003f44270 */
[C---:B------:R-:W-:Y:S01]  /*6d60*/  ISETP.GT.AND P5, PT, R76.reuse, 0x3e, PT ;  /* 0x0000003e4c00780c */ /* 0x040fe20003fa4270 */
[----:B------:R-:W-:Y:S01]  /*6d70*/  IMAD.X R127, R81, 0x1, R121, P3 ;  /* 0x00000001517f7824 */ /* 0x000fe200018e0679 */
[C---:B------:R-:W-:Y:S02]  /*6d80*/  ISETP.GT.AND P4, PT, R76.reuse, 0x3f, PT ;  /* 0x0000003f4c00780c */ /* 0x040fe40003f84270 */
[----:B------:R-:W-:Y:S02]  /*6d90*/  ISETP.GT.AND P3, PT, R76, RZ, PT ;  /* 0x000000ff4c00720c */ /* 0x000fe40003f64270 */
[----:B------:R-:W-:-:S02]  /*6da0*/  IADD3 R128, P6, PT, R105, R120, RZ ;  /* 0x0000007869807210 */ /* 0x000fc40007fde0ff */
[----:B------:R-:W-:Y:S02]  /*6db0*/  PRMT R219, RZ, 0x7610, R219 ;  /* 0x00007610ffdb7816 */ /* 0x000fe400000000db */
[----:B------:R-:W-:Y:S01]  /*6dc0*/  PRMT R134, RZ, 0x7610, R134 ;  /* 0x00007610ff867816 */ /* 0x000fe20000000086 */
[----:B------:R-:W-:Y:S01]  /*6dd0*/  IMAD.X R129, R108, 0x1, R121, P6 ;  /* 0x000000016c817824 */ /* 0x000fe200030e0679 */
[----:B------:R-:W-:Y:S02]  /*6de0*/  PRMT R135, RZ, 0x7610, R135 ;  /* 0x00007610ff877816 */ /* 0x000fe40000000087 */
[----:B-1----:R-:W-:Y:S01]  /*6df0*/  PRMT R133, RZ, 0x7610, R133 ;  /* 0x00007610ff857816 */ /* 0x002fe20000000085 */
[----:B------:R-:W4:Y:S04]  /*6e00*/  @P2 LDG.E.U8 R219, desc[UR22][R124.64] ;  /* 0x000000167cdb2981 */ /* 0x000f28000c1e1100 */
[----:B------:R-:W4:Y:S04]  /*6e10*/  @P5 LDG.E.U8 R134, desc[UR22][R126.64] ;  /* 0x000000167e865981 */ /* 0x000f28000c1e1100 */
[----:B------:R0:W4:Y:S04]  /*6e20*/  @P4 LDG.E.U8 R135, desc[UR22][R128.64] ;  /* 0x0000001680874981 */ /* 0x000128000c1e1100 */
[----:B------:R-:W4:Y:S01]  /*6e30*/  @P3 LDG.E.U8 R133, desc[UR22][R120.64] ;  /* 0x0000001678853981 */ /* 0x000f22000c1e1100 */
[----:B------:R-:W-:Y:S01]  /*6e40*/  BAR.SYNC.DEFER_BLOCKING 0x0 ;  /* 0x0000000000007b1d */ /* 0x000fe20000010000 */
[----:B------:R-:W-:-:S02]  /*6e50*/  IADD3 R4, P5, PT, R4, UR21, RZ ;  /* 0x0000001504047c10 */ /* 0x000fc4000ffbe0ff */
[----:B------:R-:W-:Y:S02]  /*6e60*/  ISETP.GE.AND P2, PT, R3, R76, PT ;  /* 0x0000004c0300720c */ /* 0x000fe40003f46270 */
[----:B------:R-:W-:Y:S02]  /*6e70*/  IADD3.X R5, PT, PT, R5, UR33, RZ, P5, !PT ;  /* 0x0000002105057c10 */ /* 0x000fe4000affe4ff */
[----:B------:R-:W-:Y:S02]  /*6e80*/  IADD3 R14, P5, PT, R14, UR21, RZ ;  /* 0x000000150e0e7c10 */ /* 0x000fe4000ffbe0ff */
[----:B------:R-:W-:Y:S02]  /*6e90*/  IADD3 R8, P4, PT, R8, UR21, RZ ;  /* 0x0000001508087c10 */ /* 0x000fe4000ff9e0ff */
[----:B------:R-:W-:Y:S02]  /*6ea0*/  IADD3.X R161, PT, PT, R161, UR33, RZ, P5, !PT ;  /* 0x00000021a1a17c10 */ /* 0x000fe4000affe4ff */
[----:B0-----:R-:W-:-:S02]  /*6eb0*/  PRMT R128, RZ, 0x7610, R128 ;  /* 0x00007610ff807816 */ /* 0x001fc40000000080 */
[----:B------:R-:W-:Y:S01]  /*6ec0*/  IADD3.X R159, PT, PT, R159, UR33, RZ, P4, !PT ;  /* 0x000000219f9f7c10 */ /* 0x000fe2000a7fe4ff */
[----:B------:R-:W-:Y:S02]  /*6ed0*/  @!P2 IMAD.MOV.U32 R124, RZ, RZ, R14 ;  /* 0x000000ffff7ca224 */ /* 0x000fe400078e000e */
[----:B------:R-:W-:Y:S01]  /*6ee0*/  @!P2 IMAD.MOV.U32 R125, RZ, RZ, R161 ;  /* 0x000000ffff7da224 */ /* 0x000fe200078e00a1 */
[----:B------:R-:W-:Y:S02]  /*6ef0*/  IADD3 R156, P3, PT, R156, UR21, RZ ;  /* 0x000000159c9c7c10 */ /* 0x000fe4000ff7e0ff */
[----:B------:R-:W-:Y:S02]  /*6f00*/  PRMT R188, RZ, 0x7610, R188 ;  /* 0x00007610ffbc7816 */ /* 0x000fe400000000bc */
[----:B------:R0:W5:Y:S01]  /*6f10*/  @!P2 LDG.E.U8 R128, desc[UR22][R124.64] ;  /* 0x000000167c80a981 */ /* 0x000162000c1e1100 */
[----:B------:R-:W-:Y:S02]  /*6f20*/  IADD3.X R157, PT, PT, R157, UR33, RZ, P3, !PT ;  /* 0x000000219d9d7c10 */ /* 0x000fe40009ffe4ff */
[----:B------:R-:W-:-:S02]  /*6f30*/  IADD3 R24, P5, PT, R24, UR21, RZ ;  /* 0x0000001518187c10 */ /* 0x000fc4000ffbe0ff */
[----:B------:R-:W-:Y:S01]  /*6f40*/  PRMT R192, RZ, 0x7610, R192 ;  /* 0x00007610ffc07816 */ /* 0x000fe200000000c0 */
[----:B0-----:R-:W-:Y:S02]  /*6f50*/  @!P2 IMAD.MOV.U32 R124, RZ, RZ, R8 ;  /* 0x000000ffff7ca224 */ /* 0x001fe400078e0008 */
[----:B------:R-:W-:Y:S01]  /*6f60*/  @!P2 IMAD.MOV.U32 R125, RZ, RZ, R159 ;  /* 0x000000ffff7da224 */ /* 0x000fe200078e009f */
[----:B------:R-:W-:-:S04]  /*6f70*/  IADD3.X R155, PT, PT, R155, UR33, RZ, P5, !PT ;  /* 0x000000219b9b7c10 */ /* 0x000fc8000affe4ff */
[----:B------:R0:W5:Y:S01]  /*6f80*/  @!P2 LDG.E.U8 R188, desc[UR22][R124.64] ;  /* 0x000000167cbca981 */ /* 0x000162000c1e1100 */
[----:B------:R-:W-:Y:S02]  /*6f90*/  IADD3 R26, P4, PT, R26, UR21, RZ ;  /* 0x000000151a1a7c10 */ /* 0x000fe4000ff9e0ff */
        /* <DEDUP_REMOVED lines=45> */
[----:B------:R-:W-:Y:S02]  /*7270*/  IADD3.X R139, PT, PT, R139, UR33, RZ, P3, !PT ;  /* 0x000000218b8b7c10 */ /* 0x000fe40009ffe4ff */
[----:B------:R-:W-:Y:S02]  /*7280*/  IADD3 R30, P5, PT, R30, UR21, RZ ;  /* 0x000000151e1e7c10 */ /* 0x000fe4000ffbe0ff */
[----:B------:R0:W5:Y:S01]  /*7290*/  @!P2 LDG.E.U8 R190, desc[UR22][R124.64] ;  /* 0x000000167cbea981 */ /* 0x000162000c1e1100 */
[----:B------:R-:W-:-:S02]  /*72a0*/  IADD3 R22, P3, PT, R22, UR21, RZ ;  /* 0x0000001516167c10 */ /* 0x000fc4000ff7e0ff */
[----:B------:R-:W-:Y:S02]  /*72b0*/  IADD3 R32, P4, PT, R32, UR21, RZ ;  /* 0x0000001520207c10 */ /* 0x000fe4000ff9e0ff */
[----:B------:R-:W-:Y:S01]  /*72c0*/  PRMT R132, RZ, 0x7610, R132 ;  /* 0x00007610ff847816 */ /* 0x000fe20000000084 */
[----:B0-----:R-:W-:Y:S02]  /*72d0*/  @!P2 IMAD.MOV.U32 R124, RZ, RZ, R20 ;  /* 0x000000ffff7ca224 */ /* 0x001fe400078e0014 */
[----:B------:R-:W-:Y:S01]  /*72e0*/  @!P2 IMAD.MOV.U32 R125, RZ, RZ, R141 ;  /* 0x000000ffff7da224 */ /* 0x000fe200078e008d */
[----:B------:R-:W-:Y:S01]  /*72f0*/  PRMT R198, RZ, 0x7610, R198 ;  /* 0x00007610ffc67816 */ /* 0x000fe200000000c6 */
[----:B------:R-:W-:Y:S01]  /*7300*/  @!P2 IMAD.MOV.U32 R136, RZ, RZ, R30 ;  /* 0x000000ffff88a224 */ /* 0x000fe200078e001e */
[----:B------:R-:W-:Y:S01]  /*7310*/  PRMT R202, RZ, 0x7610, R202 ;  /* 0x00007610ffca7816 */ /* 0x000fe200000000ca */
[----:B------:R-:W-:Y:S01]  /*7320*/  @!P2 IMAD.MOV.U32 R130, RZ, RZ, R32 ;  /* 0x000000ffff82a224 */ /* 0x000fe200078e0020 */
[----:B------:R0:W5:Y:S01]  /*7330*/  @!P2 LDG.E.U8 R194, desc[UR22][R124.64] ;  /* 0x000000167cc2a981 */ /* 0x000162000c1e1100 */
[----:B------:R-:W-:Y:S01]  /*7340*/  PRMT R206, RZ, 0x7610, R206 ;  /* 0x00007610ffce7816 */ /* 0x000fe200000000ce */
[----:B------:R-:W-:Y:S01]  /*7350*/  @!P2 IMAD.MOV.U32 R122, RZ, RZ, R22 ;  /* 0x000000ffff7aa224 */ /* 0x000fe200078e0016 */
[----:B------:R-:W-:Y:S01]  /*7360*/  PRMT R210, RZ, 0x7610, R210 ;  /* 0x00007610ffd27816 */ /* 0x000fe200000000d2 */
[----:B------:R-:W5:Y:S01]  /*7370*/  @!P2 LDG.E.U8 R132, desc[UR22][R4.64] ;  /* 0x000000160484a981 */ /* 0x000f62000c1e1100 */
[----:B------:R-:W-:-:S02]  /*7380*/  IADD3.X R137, PT, PT, R137, UR33, RZ, P5, !PT ;  /* 0x0000002189897c10 */ /* 0x000fc4000affe4ff */
[----:B------:R-:W-:Y:S02]  /*7390*/  IADD3.X R131, PT, PT, R131, UR33, RZ, P4, !PT ;  /* 0x0000002183837c10 */ /* 0x000fe4000a7fe4ff */
[----:B------:R-:W-:Y:S01]  /*73a0*/  IADD3.X R123, PT, PT, R123, UR33, RZ, P3, !PT ;  /* 0x000000217b7b7c10 */ /* 0x000fe20009ffe4ff */
[----:B0-----:R-:W-:Y:S01]  /*73b0*/  @!P2 IMAD.MOV.U32 R124, RZ, RZ, R12 ;  /* 0x000000ffff7ca224 */ /* 0x001fe200078e000c */
[----:B------:R-:W5:Y:S01]  /*73c0*/  @!P2 LDG.E.U8 R202, desc[UR22][R136.64] ;  /* 0x0000001688caa981 */ /* 0x000f62000c1e1100 */
[----:B------:R-:W-:-:S03]  /*73d0*/  @!P2 IMAD.MOV.U32 R125, RZ, RZ, R139 ;  /* 0x000000ffff7da224 */ /* 0x000fc600078e008b */
[----:B------:R-:W5:Y:S04]  /*73e0*/  @!P2 LDG.E.U8 R206, desc[UR22][R130.64] ;  /* 0x0000001682cea981 */ /* 0x000f68000c1e1100 */
[----:B------:R-:W5:Y:S04]  /*73f0*/  @!P2 LDG.E.U8 R198, desc[UR22][R124.64] ;  /* 0x000000167cc6a981 */ /* 0x000f68000c1e1100 */
[----:B------:R-:W5:Y:S04]  /*7400*/  @!P2 LDG.E.U8 R210, desc[UR22][R122.64] ;  /* 0x000000167ad2a981 */ /* 0x000f68000c1e1100 */
[----:B--2---:R0:W-:Y:S04]  /*7410*/  STS.U8 [R110+UR9+0x4400], R19 ;  /* 0x004400136e007988 */ /* 0x0041e80008000009 */
[----:B------:R0:W-:Y:S04]  /*7420*/  STS.U8 [R110+UR9+0x4800], R17 ;  /* 0x004800116e007988 */ /* 0x0001e80008000009 */
[----:B------:R0:W-:Y:S04]  /*7430*/  STS.U8 [R110+UR9+0x4c00], R11 ;  /* 0x004c000b6e007988 */ /* 0x0001e80008000009 */
[----:B------:R0:W-:Y:S04]  /*7440*/  STS.U8 [R110+UR9+0x5000], R9 ;  /* 0x005000096e007988 */ /* 0x0001e80008000009 */
[----:B------:R0:W-:Y:S04]  /*7450*/  STS.U8 [R110+UR9+0x5400], R193 ;  /* 0x005400c16e007988 */ /* 0x0001e80008000009 */
[----:B------:R0:W-:Y:S04]  /*7460*/  STS.U8 [R110+UR9+0x5800], R201 ;  /* 0x005800c96e007988 */ /* 0x0001e80008000009 */
[----:B---3--:R0:W-:Y:S01]  /*7470*/  STS.U8 [R110+UR9+0x5c00], R211 ;  /* 0x005c00d36e007988 */ /* 0x0081e20008000009 */
[----:B------:R-:W-:Y:S01]  /*7480*/  ULEA UR11, UR24, UR9, 0x3 ;  /* 0x00000009180b7291 */ /* 0x000fe2000f8e18ff */
[----:B------:R-:W-:-:S03]  /*7490*/  UMOV UR4, UR5 ;  /* 0x0000000500047c82 */ /* 0x000fc60008000000 */
[----:B------:R-:W-:Y:S01]  /*74a0*/  UIADD3 UR11, UPT, UPT, UR11, 0xa000, URZ ;  /* 0x0000a0000b0b7890 */ /* 0x000fe2000fffe0ff */
[----:B----4-:R0:W-:Y:S04]  /*74b0*/  STS.U8 [R110+UR9+0x4000], R133 ;  /* 0x004000856e007988 */ /* 0x0101e80008000009 */
[----:B------:R0:W-:Y:S04]  /*74c0*/  STS.U8 [R112+UR9+0x4080], R21 ;  /* 0x0040801570007988 */ /* 0x0001e80008000009 */
[----:B------:R0:W-:Y:S04]  /*74d0*/  STS.U8 [R112+UR9+0x4480], R6 ;  /* 0x0044800670007988 */ /* 0x0001e80008000009 */
[----:B------:R0:W-:Y:S04]  /*74e0*/  STS.U8 [R112+UR9+0x4880], R15 ;  /* 0x0048800f70007988 */ /* 0x0001e80008000009 */
[----:B------:R0:W-:Y:S04]  /*74f0*/  STS.U8 [R112+UR9+0x4c80], R13 ;  /* 0x004c800d70007988 */ /* 0x0001e80008000009 */
[----:B------:R0:W-:Y:S04]  /*7500*/  STS.U8 [R112+UR9+0x5080], R7 ;  /* 0x0050800770007988 */ /* 0x0001e80008000009 */
[----:B-----5:R0:W-:Y:S04]  /*7510*/  STS.U8 [R112+UR9+0x5480], R195 ;  /* 0x005480c370007988 */ /* 0x0201e80008000009 */
        /* <DEDUP_REMOVED lines=66> */
[----:B------:R1:W-:Y:S06]  /*7940*/  MEMBAR.ALL.CTA ;  /* 0x0000000000007992 */ /* 0x0003ec0000008000 */
[----:B-1----:R-:W1:Y:S02]  /*7950*/  FENCE.VIEW.ASYNC.S ;  /* 0x00000000000073c6 */ /* 0x002e640000000000 */
[----:B-1----:R-:W-:Y:S06]  /*7960*/  BAR.SYNC.DEFER_BLOCKING 0x0 ;  /* 0x0000000000007b1d */ /* 0x002fec0000010000 */
[----:B------:R-:W-:Y:S05]  /*7970*/  @P0 BRA `(.L_x_9) ;  /* 0x0000000000500947 */ /* 0x000fea0003800000 */
[----:B------:R-:W-:Y:S02]  /*7980*/  UIADD3 UR35, UPT, UPT, UR8, 0x40, URZ ;  /* 0x0000004008237890 */ /* 0x000fe4000fffe0ff */
[----:B------:R-:W-:Y:S01]  /*7990*/  UIADD3 UR40, UPT, UPT, UR8, 0x40, URZ ;  /* 0x0000004008287890 */ /* 0x000fe2000fffe0ff */
        /* <DEDUP_REMOVED lines=9> */
[----:B------:R1:W-:Y:S01]  /*7a30*/  UTCQMMA gdesc[UR16], gdesc[UR12], tmem[UR8], tmem[UR18], idesc[UR19], UPT ;  /* 0x00ff120c100075ea */ /* 0x0003e2000b800308 */
[----:B------:R-:W-:Y:S01]  /*7a40*/  UMOV UR42, 0x0 ;  /* 0x00000000002a7882 */ /* 0x000fe20000000000 */
[----:B------:R-:W-:Y:S01]  /*7a50*/  UMOV UR43, 0x8108010 ;  /* 0x08108010002b7882 */ /* 0x000fe20000000000 */
[----:B------:R1:W-:Y:S01]  /*7a60*/  UTCQMMA gdesc[UR26], gdesc[UR14], tmem[UR8], tmem[UR36], idesc[UR37], UPT ;  /* 0x00ff240e1a0075ea */ /* 0x0003e2000b800308 */
[----:B------:R-:W-:Y:S01]  /*7a70*/  UMOV UR5, UR6 ;  /* 0x0000000600057c82 */ /* 0x000fe20008000000 */
[----:B------:R1:W-:Y:S01]  /*7a80*/  UTCQMMA gdesc[UR28], gdesc[UR12], tmem[UR35], tmem[UR38], idesc[UR39], UPT ;  /* 0x00ff260c1c0075ea */ /* 0x0003e2000b800323 */
[----:B------:R1:W-:Y:S01]  /*7a90*/  UTCQMMA gdesc[UR30], gdesc[UR14], tmem[UR40], tmem[UR42], idesc[UR43], UPT ;  /* 0x00ff2a0e1e0075ea */ /* 0x0003e2000b800328 */
[----:B------:R1:W-:Y:S01]  /*7aa0*/  UTCBAR [UR5], URZ ;  /* 0x000000ff050073e9 */ /* 0x0003e200080000ff */
[----:B------:R-:W-:Y:S01]  /*7ab0*/  NOP ;  /* 0x0000000000007918 */ /* 0x000fe20000000000 */
.L_x_9:
[----:B------:R-:W-:Y:S01]  /*7ac0*/  UIADD3 UR24, UPT, UPT, UR24, 0x1, URZ ;  /* 0x0000000118187890 */ /* 0x000fe2000fffe0ff */
[----:B------:R-:W-:Y:S01]  /*7ad0*/  IADD3 R120, P2, PT, R120, UR20, RZ ;  /* 0x0000001478787c10 */ /* 0x000fe2000ff5e0ff */
[----:B------:R-:W-:Y:S01]  /*7ae0*/  UIADD3 UR25, UPT, UPT, UR25, -0x1, URZ ;  /* 0xffffffff19197890 */ /* 0x000fe2000fffe0ff */
[----:B------:R-:W-:Y:S01]  /*7af0*/  VIADD R76, R76, 0xffffffc0 ;  /* 0xffffffc04c4c7836 */ /* 0x000fe20000000000 */
[----:B------:R-:W-:Y:S01]  /*7b00*/  UISETP.GT.AND UP1, UPT, UR24, 0x1, UPT ;  /* 0x000000011800788c */ /* 0x000fe2000bf24270 */
[----:B0-----:R-:W-:Y:S01]  /*7b10*/  IMAD.U32 R6, RZ, RZ, UR4 ;  /* 0x00000004ff067e24 */ /* 0x001fe2000f8e00ff */
[----:B------:R-:W-:Y:S02]  /*7b20*/  IADD3.X R121, PT, PT, R121, UR32, RZ, P2, !PT ;  /* 0x0000002079797c10 */ /* 0x000fe400097fe4ff */
[----:B-1----:R-:W-:Y:S02]  /*7b30*/  USEL UR5, URZ, 0x1, !UP1 ;  /* 0x00000001ff057887 */ /* 0x002fe4000c800000 */
[----:B------:R-:W-:-:S02]  /*7b40*/  USEL UR24, UR24, URZ, !UP1 ;  /* 0x000000ff18187287 */ /* 0x000fc4000c800000 */
[----:B------:R-:W-:Y:S02]  /*7b50*/  UISETP.NE.U32.AND UP1, UPT, UR25, URZ, UPT ;  /* 0x000000ff1900728c */ /* 0x000fe4000bf25070 */
[----:B------:R-:W-:-:S07]  /*7b60*/  ULOP3.LUT UR5, UR4, UR5, URZ, 0x3c, !UPT ;  /* 0x0000000504057292 */ /* 0x000fce000f8e3cff */
[----:B------:R-:W-:Y:S05]  /*7b70*/  BRA.U UP1, `(.L_x_10) ;  /* 0xffffffd901f47547 */ /* 0x000fea000b83ffff */
.L_x_7:
[----:B------:R-:W-:Y:S01]  /*7b80*/  ISETP.GE.AND P0, PT, R99, 0x40, PT ;  /* 0x000000406300780c */ /* 0x000fe20003f06270 */
[----:B------:R-:W0:Y:S01]  /*7b90*/  LDCU UR5, c[0x0][0x3b4] ;  /* 0x00007680ff0577ac */ /* 0x000e220008000800 */
[----:B------:R-:W1:Y:S01]  /*7ba0*/  LDCU UR6, c[0x0][0x3b8] ;  /* 0x00007700ff0677ac */ /* 0x000e620008000800 */
[----:B------:R-:W2:Y:S10]  /*7bb0*/  LDCU.128 UR12, c[0x0][0x390] ;  /* 0x00007200ff0c77ac */ /* 0x000eb40008000c00 */
[----:B------:R-:W-:Y:S05]  /*7bc0*/  @!P0 BRA `(.L_x_11) ;  /* 0x0000000000108947 */ /* 0x000fea0003800000 */
[----:B------:R-:W-:-:S06]  /*7bd0*/  USHF.L.U32 UR4, UR4, 0x1f, URZ ;  /* 0x0000001f04047899 */ /* 0x000fcc00080006ff */
[----:B------:R-:W-:-:S04]  /*7be0*/  IMAD.U32 R3, RZ, RZ, UR4 ;  /* 0x00000004ff037e24 */ /* 0x000fc8000f8e00ff */
[----:B------:R-:W3:Y:S02]  /*7bf0*/  SYNCS.PHASECHK.TRANS64.TRYWAIT P0, [UR11], R3 ;  /* 0x00000003ff0075a7 */ /* 0x000ee4000800110b */
[----:B---3--:R-:W-:Y:S05]  /*7c00*/  @!P0 BRA `(.L_x_12) ;  /* 0x0000002000c08947 */ /* 0x008fea0003800000 */
.L_x_11:
[----:B------:R-:W-:Y:S01]  /*7c10*/  BAR.SYNC.DEFER_BLOCKING 0x0 ;  /* 0x0000000000007b1d */ /* 0x000fe20000010000 */
[----:B-1----:R-:W-:Y:S01]  /*7c20*/  IMAD R69, R0, UR6, RZ ;  /* 0x0000000600457c24 */ /* 0x002fe2000f8e02ff */
[C---:B--2---:R-:W-:Y:S01]  /*7c30*/  ISETP.GE.AND P0, PT, R2.reuse, UR14, PT ;  /* 0x0000000e02007c0c */ /* 0x044fe2000bf06270 */
[----:B0-----:R-:W-:Y:S02]  /*7c40*/  IMAD R3, R2, UR5, RZ ;  /* 0x0000000502037c24 */ /* 0x001fe4000f8e02ff */
[----:B------:R-:W-:Y:S02]  /*7c50*/  VIADD R71, R69, UR6 ;  /* 0x0000000645477c36 */ /* 0x000fe40008000000 */
[C---:B------:R-:W-:Y:S01]  /*7c60*/  VIADD R68, R0.reuse, 0x1 ;  /* 0x0000000100447836 */ /* 0x040fe20000000000 */
[----:B------:R-:W-:Y:S01]  /*7c70*/  IADD3 R2, P2, PT, R3, UR12, RZ ;  /* 0x0000000c03027c10 */ /* 0x000fe2000ff5e0ff */
[----:B------:R-:W-:Y:S02]  /*7c80*/  VIADD R73, R71, UR6 ;  /* 0x0000000647497c36 */ /* 0x000fe40008000000 */
[----:B------:R-:W-:Y:S01]  /*7c90*/  VIADD R70, R0, 0x2 ;  /* 0x0000000200467836 */ /* 0x000fe20000000000 */
[----:B------:R-:W-:Y:S01]  /*7ca0*/  ISETP.LT.AND P5, PT, R68, UR15, !P0 ;  /* 0x0000000f44007c0c */ /* 0x000fe2000c7a1270 */
[----:B------:R-:W-:Y:S01]  /*7cb0*/  VIADD R75, R73, UR6 ;  /* 0x00000006494b7c36 */ /* 0x000fe20008000000 */
[----:B------:R-:W-:Y:S01]  /*7cc0*/  LEA.HI.X.SX32 R3, R3, UR13, 0x1, P2 ;  /* 0x0000000d03037c11 */ /* 0x000fe200090f0eff */
[----:B------:R-:W-:Y:S01]  /*7cd0*/  VIADD R68, R0, 0x3 ;  /* 0x0000000300447836 */ /* 0x000fe20000000000 */
[----:B------:R-:W-:Y:S01]  /*7ce0*/  ISETP.LT.AND P4, PT, R70, UR15, !P0 ;  /* 0x0000000f46007c0c */ /* 0x000fe2000c781270 */
[----:B------:R-:W-:-:S02]  /*7cf0*/  VIADD R76, R75, UR6 ;  /* 0x000000064b4c7c36 */ /* 0x000fc40008000000 */
[----:B------:R-:W-:Y:S01]  /*7d00*/  VIADD R91, R0, 0x4 ;  /* 0x00000004005b7836 */ /* 0x000fe20000000000 */
[----:B------:R-:W-:Y:S01]  /*7d10*/  ISETP.LT.AND P3, PT, R68, UR15, !P0 ;  /* 0x0000000f44007c0c */ /* 0x000fe2000c761270 */
[----:B------:R-:W-:Y:S01]  /*7d20*/  VIADD R77, R76, UR6 ;  /* 0x000000064c4d7c36 */ /* 0x000fe20008000000 */
[----:B------:R-:W-:Y:S01]  /*7d30*/  IADD3 R68, P6, PT, R71, R2, RZ ;  /* 0x0000000247447210 */ /* 0x000fe20007fde0ff */
[----:B------:R-:W-:Y:S01]  /*7d40*/  VIADD R94, R0, 0x5 ;  /* 0x00000005005e7836 */ /* 0x000fe20000000000 */
[----:B------:R-:W0:Y:S02]  /*7d50*/  @!P1 SYNCS.CCTL.IV [UR9+0xa000] ;  /* 0x00a00000ff0099b1 */ /* 0x000e240008000009 */
[----:B0-----:R-:W-:Y:S01]  /*7d60*/  BAR.SYNC.DEFER_BLOCKING 0x0 ;  /* 0x0000000000007b1d */ /* 0x001fe20000010000 */
[----:B------:R-:W-:-:S04]  /*7d70*/  VIADD R79, R77, UR6 ;  /* 0x000000064d4f7c36 */ /* 0x000fc80008000000 */
[----:B------:R-:W-:Y:S01]  /*7d80*/  VIADD R81, R79, UR6 ;  /* 0x000000064f517c36 */ /* 0x000fe20008000000 */
[----:B------:R-:W0:Y:S03]  /*7d90*/  LDTM.x64 R4, tmem[UR10] ;  /* 0x0000000a000479ee */ /* 0x000e260008340000 */
[----:B------:R-:W-:-:S04]  /*7da0*/  VIADD R83, R81, UR6 ;  /* 0x0000000651537c36 */ /* 0x000fc80008000000 */
[----:B------:R-:W-:-:S04]  /*7db0*/  VIADD R85, R83, UR6 ;  /* 0x0000000653557c36 */ /* 0x000fc80008000000 */
[----:B------:R-:W-:-:S04]  /*7dc0*/  VIADD R87, R85, UR6 ;  /* 0x0000000655577c36 */ /* 0x000fc80008000000 */
[----:B------:R-:W-:Y:S01]  /*7dd0*/  VIADD R89, R87, UR6 ;  /* 0x0000000657597c36 */ /* 0x000fe20008000000 */
[----:B------:R-:W1:Y:S03]  /*7de0*/  @!P1 SYNCS.CCTL.IV [UR9+0xa008] ;  /* 0x00a00800ff0099b1 */ /* 0x000e660008000009 */
[----:B------:R-:W-:Y:S01]  /*7df0*/  VIADD R92, R89, UR6 ;  /* 0x00000006595c7c36 */ /* 0x000fe20008000000 */
[----:B------:R-:W-:Y:S01]  /*7e00*/  NOP ;  /* 0x0000000000007918 */ /* 0x000fe20000000000 */
[----:B0-----:R-:W-:Y:S02]  /*7e10*/  F2FP.SATFINITE.E4M3.F32.PACK_AB_MERGE_C R93, R5, R4, RZ ;  /* 0x00000004055d723e */ /* 0x001fe400048070ff */
[----:B------:R-:W-:Y:S02]  /*7e20*/  IADD3 R4, P2, PT, R69, R2, RZ ;  /* 0x0000000245047210 */ /* 0x000fe40007f5e0ff */
[----:B------:R-:W-:Y:S01]  /*7e30*/  F2FP.SATFINITE.E4M3.F32.PACK_AB_MERGE_C R7, R7, R6, RZ ;  /* 0x000000060707723e */ /* 0x000fe200048070ff */
[----:B------:R-:W-:Y:S01]  /*7e40*/  VIADD R6, R0, 0x6 ;  /* 0x0000000600067836 */ /* 0x000fe20000000000 */
[----:B------:R-:W-:-:S02]  /*7e50*/  LEA.HI.X.SX32 R5, R69, R3, 0x1, P2 ;  /* 0x0000000345057211 */ /* 0x000fc400010f0eff */
[-C--:B------:R-:W-:Y:S02]  /*7e60*/  IADD3 R70, P2, PT, R73, R2.reuse, RZ ;  /* 0x0000000249467210 */ /* 0x080fe40007f5e0ff */
[-C--:B------:R-:W-:Y:S02]  /*7e70*/  LEA.HI.X.SX32 R69, R71, R3.reuse, 0x1, P6 ;  /* 0x0000000347457211 */ /* 0x080fe400030f0eff */
[-C--:B------:R-:W-:Y:S02]  /*7e80*/  IADD3 R72, P6, PT, R75, R2.reuse, RZ ;  /* 0x000000024b487210 */ /* 0x080fe40007fde0ff */
[-C--:B------:R-:W-:Y:S02]  /*7e90*/  LEA.HI.X.SX32 R71, R73, R3.reuse, 0x1, P2 ;  /* 0x0000000349477211 */ /* 0x080fe400010f0eff */
[----:B------:R-:W-:Y:S02]  /*7ea0*/  IADD3 R74, P2, PT, R76, R2, RZ ;  /* 0x000000024c4a7210 */ /* 0x000fe40007f5e0ff */
[----:B------:R-:W-:-:S02]  /*7eb0*/  LEA.HI.X.SX32 R73, R75, R3, 0x1, P6 ;  /* 0x000000034b497211 */ /* 0x000fc400030f0eff */
[-C--:B------:R-:W-:Y:S02]  /*7ec0*/  LEA.HI.X.SX32 R75, R76, R3.reuse, 0x1, P2 ;  /* 0x000000034c4b7211 */ /* 0x080fe400010f0eff */
[-C--:B------:R-:W-:Y:S02]  /*7ed0*/  IADD3 R76, P1, PT, R77, R2.reuse, RZ ;  /* 0x000000024d4c7210 */ /* 0x080fe40007f3e0ff */
[-C--:B------:R-:W-:Y:S02]  /*7ee0*/  IADD3 R80, P6, PT, R81, R2.reuse, RZ ;  /* 0x0000000251507210 */ /* 0x080fe40007fde0ff */
[----:B------:R-:W-:Y:S02]  /*7ef0*/  IADD3 R78, P2, PT, R79, R2, RZ ;  /* 0x000000024f4e7210 */ /* 0x000fe40007f5e0ff */
[-C--:B------:R-:W-:Y:S02]  /*7f00*/  LEA.HI.X.SX32 R77, R77, R3.reuse, 0x1, P1 ;  /* 0x000000034d4d7211 */ /* 0x080fe400008f0eff */
[----:B------:R-:W-:-:S02]  /*7f10*/  LEA.HI.X.SX32 R81, R81, R3, 0x1, P6 ;  /* 0x0000000351517211 */ /* 0x000fc400030f0eff */
[-C--:B------:R-:W-:Y:S02]  /*7f20*/  IADD3 R82, P1, PT, R83, R2.reuse, RZ ;  /* 0x0000000253527210 */ /* 0x080fe40007f3e0ff */
[----:B------:R-:W-:Y:S02]  /*7f30*/  ISETP.LT.AND P6, PT, R0, UR15, !P0 ;  /* 0x0000000f00007c0c */ /* 0x000fe4000c7c1270 */
[-C--:B------:R-:W-:Y:S02]  /*7f40*/  LEA.HI.X.SX32 R79, R79, R3.reuse, 0x1, P2 ;  /* 0x000000034f4f7211 */ /* 0x080fe400010f0eff */
[-C--:B------:R-:W-:Y:S02]  /*7f50*/  IADD3 R84, P2, PT, R85, R2.reuse, RZ ;  /* 0x0000000255547210 */ /* 0x080fe40007f5e0ff */
[----:B------:R-:W-:Y:S02]  /*7f60*/  LEA.HI.X.SX32 R83, R83, R3, 0x1, P1 ;  /* 0x0000000353537211 */ /* 0x000fe400008f0eff */
[----:B------:R-:W-:-:S02]  /*7f70*/  IADD3 R86, P1, PT, R87, R2, RZ ;  /* 0x0000000257567210 */ /* 0x000fc40007f3e0ff */
[-C--:B------:R-:W-:Y:S02]  /*7f80*/  LEA.HI.X.SX32 R85, R85, R3.reuse, 0x1, P2 ;  /* 0x0000000355557211 */ /* 0x080fe400010f0eff */
[-C--:B------:R-:W-:Y:S01]  /*7f90*/  IADD3 R88, P2, PT, R89, R2.reuse, RZ ;  /* 0x0000000259587210 */ /* 0x080fe20007f5e0ff */
[----:B------:R0:W-:Y:S01]  /*7fa0*/  @P6 STG.E.U8 desc[UR22][R4.64], R93 ;  /* 0x0000005d04006986 */ /* 0x0001e2000c101116 */
[-C--:B------:R-:W-:Y:S02]  /*7fb0*/  LEA.HI.X.SX32 R87, R87, R3.reuse, 0x1, P1 ;  /* 0x0000000357577211 */ /* 0x080fe400008f0eff */
[----:B------:R-:W-:Y:S02]  /*7fc0*/  IADD3 R90, P1, PT, R92, R2, RZ ;  /* 0x000000025c5a7210 */ /* 0x000fe40007f3e0ff */
[----:B------:R-:W-:Y:S02]  /*7fd0*/  PRMT R95, R93, 0x9910, RZ ;  /* 0x000099105d5f7816 */ /* 0x000fe400000000ff */
[----:B------:R-:W-:-:S02]  /*7fe0*/  LEA.HI.X.SX32 R89, R89, R3, 0x1, P2 ;  /* 0x0000000359597211 */ /* 0x000fc400010f0eff */
[----:B------:R-:W-:Y:S02]  /*7ff0*/  ISETP.LT.AND P2, PT, R91, UR15, !P0 ;  /* 0x0000000f5b007c0c */ /* 0x000fe4000c741270 */
[----:B------:R-:W-:Y:S01]  /*8000*/  LEA.HI.X.SX32 R91, R92, R3, 0x1, P1 ;  /* 0x000000035c5b7211 */ /* 0x000fe200008f0eff */
[----:B0-----:R-:W-:Y:S01]  /*8010*/  VIADD R4, R0, 0x9 ;  /* 0x0000000900047836 */ /* 0x001fe20000000000 */
[----:B------:R-:W-:Y:S01]  /*8020*/  SHF.R.S32.HI R95, RZ, 0x8, R95 ;  /* 0x00000008ff5f7819 */ /* 0x000fe2000001145f */
[----:B------:R-:W-:Y:S01]  /*8030*/  VIADD R92, R92, UR6 ;  /* 0x000000065c5c7c36 */ /* 0x000fe20008000000 */
[----:B------:R-:W-:Y:S01]  /*8040*/  ISETP.LT.AND P6, PT, R6, UR15, !P0 ;  /* 0x0000000f06007c0c */ /* 0x000fe2000c7c1270 */
[----:B------:R-:W-:Y:S01]  /*8050*/  VIADD R6, R0, 0x7 ;  /* 0x0000000700067836 */ /* 0x000fe20000000000 */
[----:B------:R-:W-:Y:S01]  /*8060*/  ISETP.LT.AND P1, PT, R94, UR15, !P0 ;  /* 0x0000000f5e007c0c */ /* 0x000fe2000c721270 */
[----:B------:R-:W-:Y:S01]  /*8070*/  @P5 STG.E.U8 desc[UR22][R68.64], R95 ;  /* 0x0000005f44005986 */ /* 0x000fe2000c101116 */
[----:B------:R-:W-:-:S02]  /*8080*/  PRMT R94, R7, 0x9910, RZ ;  /* 0x00009910075e7816 */ /* 0x000fc400000000ff */
[----:B------:R-:W-:Y:S01]  /*8090*/  ISETP.LT.AND P5, PT, R6, UR15, !P0 ;  /* 0x0000000f06007c0c */ /* 0x000fe2000c7a1270 */
[----:B------:R0:W-:Y:S01]  /*80a0*/  @P4 STG.E.U8 desc[UR22][R70.64], R7 ;  /* 0x0000000746004986 */ /* 0x0001e2000c101116 */
[----:B------:R-:W-:Y:S01]  /*80b0*/  F2FP.SATFINITE.E4M3.F32.PACK_AB_MERGE_C R9, R9, R8, RZ ;  /* 0x000000080909723e */ /* 0x000fe200048070ff */
[----:B------:R-:W-:Y:S01]  /*80c0*/  IMAD.MOV.U32 R6, RZ, RZ, R94 ;  /* 0x000000ffff067224 */ /* 0x000fe200078e005e */
[----:B------:R-:W-:Y:S01]  /*80d0*/  F2FP.SATFINITE.E4M3.F32.PACK_AB_MERGE_C R11, R11, R10, RZ ;  /* 0x0000000a0b0b723e */ /* 0x000fe200048070ff */
[C---:B------:R-:W-:Y:S01]  /*80e0*/  VIADD R8, R0.reuse, 0x8 ;  /* 0x0000000800087836 */ /* 0x040fe20000000000 */
[----:B------:R-:W-:Y:S01]  /*80f0*/  F2FP.SATFINITE.E4M3.F32.PACK_AB_MERGE_C R13, R13, R12, RZ ;  /* 0x0000000c0d0d723e */ /* 0x000fe200048070ff */
[----:B------:R-:W-:Y:S01]  /*8100*/  VIADD R12, R0, 0x13 ;  /* 0x00000013000c7836 */ /* 0x000fe20000000000 */
[----:B------:R-:W-:Y:S02]  /*8110*/  SHF.R.S32.HI R5, RZ, 0x8, R6 ;  /* 0x00000008ff057819 */ /* 0x000fe40000011406 */
[----:B------:R-:W-:-:S02]  /*8120*/  PRMT R6, R9, 0x9910, RZ ;  /* 0x0000991009067816 */ /* 0x000fc400000000ff */
[----:B------:R-:W-:Y:S01]  /*8130*/  ISETP.LT.AND P4, PT, R8, UR15, !P0 ;  /* 0x0000000f08007c0c */ /* 0x000fe2000c781270 */
[----:B------:R2:W-:Y:S01]  /*8140*/  @P3 STG.E.U8 desc[UR22][R72.64], R5 ;  /* 0x0000000548003986 */ /* 0x0005e2000c101116 */
[----:B------:R-:W-:Y:S01]  /*8150*/  ISETP.LT.AND P3, PT, R4, UR15, !P0 ;  /* 0x0000000f04007c0c */ /* 0x000fe2000c761270 */
[----:B------:R-:W-:Y:S01]  /*8160*/  IMAD.MOV.U32 R4, RZ, RZ, R6 ;  /* 0x000000ffff047224 */ /* 0x000fe200078e0006 */
[----:B------:R-:W-:Y:S01]  /*8170*/  F2FP.SATFINITE.E4M3.F32.PACK_AB_MERGE_C R15, R15, R14, RZ ;  /* 0x0000000e0f0f723e */ /* 0x000fe200048070ff */
[C---:B------:R-:W-:Y:S01]  /*8180*/  VIADD R6, R0.reuse, 0xa ;  /* 0x0000000a00067836 */ /* 0x040fe20000000000 */
[----:B------:R-:W-:Y:S01]  /*8190*/  @P2 STG.E.U8 desc[UR22][R74.64], R9 ;  /* 0x000000094a002986 */ /* 0x000fe2000c101116 */
[----:B------:R-:W-:Y:S01]  /*81a0*/  F2FP.SATFINITE.E4M3.F32.PACK_AB_MERGE_C R17, R17, R16, RZ ;  /* 0x000000101111723e */ /* 0x000fe200048070ff */
[C---:B------:R-:W-:Y:S01]  /*81b0*/  VIADD R8, R0.reuse, 0x12 ;  /* 0x0000001200087836 */ /* 0x040fe20000000000 */
[----:B0-----:R-:W-:Y:S01]  /*81c0*/  SHF.R.S32.HI R7, RZ, 0x8, R4 ;  /* 0x00000008ff077819 */ /* 0x001fe20000011404 */
[----:B------:R-:W-:Y:S01]  /*81d0*/  VIADD R4, R0, 0xb ;  /* 0x0000000b00047836 */ /* 0x000fe20000000000 */
[----:B------:R-:W-:Y:S01]  /*81e0*/  ISETP.LT.AND P2, PT, R6, UR15, !P0 ;  /* 0x0000000f06007c0c */ /* 0x000fe2000c741270 */
[----:B------:R-:W-:Y:S01]  /*81f0*/  VIADD R16, R0, 0x3e ;  /* 0x0000003e00107836 */ /* 0x000fe20000000000 */
[----:B------:R-:W-:Y:S01]  /*8200*/  PRMT R6, R11, 0x9910, RZ ;  /* 0x000099100b067816 */ /* 0x000fe200000000ff */
[----:B------:R0:W-:Y:S01]  /*8210*/  @P1 STG.E.U8 desc[UR22][R76.64], R7 ;  /* 0x000000074c001986 */ /* 0x0001e2000c101116 */
[----:B------:R-:W-:Y:S01]  /*8220*/  ISETP.LT.AND P1, PT, R4, UR15, !P0 ;  /* 0x0000000f04007c0c */ /* 0x000fe2000c721270 */
[----:B------:R-:W-:Y:S01]  /*8230*/  VIADD R4, R0, 0xc ;  /* 0x0000000c00047836 */ /* 0x000fe20000000000 */
[----:B------:R-:W-:Y:S01]  /*8240*/  F2FP.SATFINITE.E4M3.F32.PACK_AB_MERGE_C R19, R19, R18, RZ ;  /* 0x000000121313723e */ /* 0x000fe200048070ff */
[----:B--2---:R-:W-:Y:S01]  /*8250*/  IMAD.MOV.U32 R5, RZ, RZ, R6 ;  /* 0x000000ffff057224 */ /* 0x004fe200078e0006 */
[----:B------:R2:W-:Y:S01]  /*8260*/  @P6 STG.E.U8 desc[UR22][R78.64], R11 ;  /* 0x0000000b4e006986 */ /* 0x0005e2000c101116 */
[----:B------:R-:W-:-:S02]  /*8270*/  PRMT R6, R13, 0x9910, RZ ;  /* 0x000099100d067816 */ /* 0x000fc400000000ff */
[----:B------:R-:W-:Y:S01]  /*8280*/  ISETP.LT.AND P6, PT, R4, UR15, !P0 ;  /* 0x0000000f04007c0c */ /* 0x000fe2000c7c1270 */
[C---:B------:R-:W-:Y:S01]  /*8290*/  VIADD R4, R0.reuse, 0xd ;  /* 0x0000000d00047836 */ /* 0x040fe20000000000 */
[----:B------:R-:W-:Y:S01]  /*82a0*/  SHF.R.S32.HI R5, RZ, 0x8, R5 ;  /* 0x00000008ff057819 */ /* 0x000fe20000011405 */
[----:B0-----:R-:W-:Y:S01]  /*82b0*/  IMAD.MOV.U32 R7, RZ, RZ, R6 ;  /* 0x000000ffff077224 */ /* 0x001fe200078e0006 */
[----:B------:R-:W-:Y:S01]  /*82c0*/  PRMT R9, R15, 0x9910, RZ ;  /* 0x000099100f097816 */ /* 0x000fe200000000ff */
[----:B------:R-:W-:Y:S02]  /*82d0*/  VIADD R6, R0, 0x11 ;  /* 0x0000001100067836 */ /* 0x000fe40000000000 */
[----:B------:R-:W-:Y:S01]  /*82e0*/  @P5 STG.E.U8 desc[UR22][R80.64], R5 ;  /* 0x0000000550005986 */ /* 0x000fe2000c101116 */
[----:B------:R-:W-:Y:S01]  /*82f0*/  ISETP.LT.AND P5, PT, R4, UR15, !P0 ;  /* 0x0000000f04007c0c */ /* 0x000fe2000c7a1270 */
[----:B------:R-:W-:Y:S01]  /*8300*/  VIADD R4, R0, 0xe ;  /* 0x0000000e00047836 */ /* 0x000fe20000000000 */
[----:B------:R-:W-:Y:S01]  /*8310*/  SHF.R.S32.HI R7, RZ, 0x8, R7 ;  /* 0x00000008ff077819 */ /* 0x000fe20000011407 */
[----:B------:R0:W-:Y:S01]  /*8320*/  @P4 STG.E.U8 desc[UR22][R82.64], R13 ;  /* 0x0000000d52004986 */ /* 0x0001e2000c101116 */
[----:B------:R-:W-:-:S02]  /*8330*/  SHF.R.S32.HI R9, RZ, 0x8, R9 ;  /* 0x00000008ff097819 */ /* 0x000fc40000011409 */
[----:B------:R-:W-:Y:S01]  /*8340*/  ISETP.LT.AND P4, PT, R4, UR15, !P0 ;  /* 0x0000000f04007c0c */ /* 0x000fe2000c781270 */
[----:B------:R-:W-:Y:S01]  /*8350*/  VIADD R4, R0, 0xf ;  /* 0x0000000f00047836 */ /* 0x000fe20000000000 */
[----:B------:R3:W-:Y:S01]  /*8360*/  @P3 STG.E.U8 desc[UR22][R84.64], R7 ;  /* 0x0000000754003986 */ /* 0x0007e2000c101116 */
[----:B--2---:R-:W-:Y:S02]  /*8370*/  PRMT R11, R17, 0x9910, RZ ;  /* 0x00009910110b7816 */ /* 0x004fe400000000ff */
[----:B------:R-:W-:Y:S01]  /*8380*/  F2FP.SATFINITE.E4M3.F32.PACK_AB_MERGE_C R21, R21, R20, RZ ;  /* 0x000000141515723e */ /* 0x000fe200048070ff */
[----:B------:R-:W-:Y:S01]  /*8390*/  @P2 STG.E.U8 desc[UR22][R86.64], R15 ;  /* 0x0000000f56002986 */ /* 0x000fe2000c101116 */
[----:B------:R-:W-:Y:S01]  /*83a0*/  ISETP.LT.AND P3, PT, R4, UR15, !P0 ;  /* 0x0000000f04007c0c */ /* 0x000fe2000c761270 */
[----:B------:R-:W-:Y:S01]  /*83b0*/  VIADD R4, R0, 0x10 ;  /* 0x0000001000047836 */ /* 0x000fe20000000000 */
[----:B------:R-:W-:Y:S01]  /*83c0*/  SHF.R.S32.HI R11, RZ, 0x8, R11 ;  /* 0x00000008ff0b7819 */ /* 0x000fe2000001140b */
[----:B------:R2:W-:Y:S01]  /*83d0*/  @P1 STG.E.U8 desc[UR22][R88.64], R9 ;  /* 0x0000000958001986 */ /* 0x0005e2000c101116 */
[----:B0-----:R-:W-:-:S02]  /*83e0*/  PRMT R13, R19, 0x9910, RZ ;  /* 0x00009910130d7816 */ /* 0x001fc400000000ff */
[----:B------:R-:W-:Y:S01]  /*83f0*/  ISETP.LT.AND P2, PT, R4, UR15, !P0 ;  /* 0x0000000f04007c0c */ /* 0x000fe2000c741270 */
[----:B------:R-:W-:Y:S01]  /*8400*/  @P6 STG.E.U8 desc[UR22][R90.64], R17 ;  /* 0x000000115a006986 */ /* 0x000fe2000c101116 */
[CC--:B------:R-:W-:Y:S02]  /*8410*/  IADD3 R4, P1, PT, R92.reuse, R2.reuse, RZ ;  /* 0x000000025c047210 */ /* 0x0c0fe40007f3e0ff */
[----:B------:R-:W-:Y:S02]  /*8420*/  SHF.R.S32.HI R13, RZ, 0x8, R13 ;  /* 0x00000008ff0d7819 */ /* 0x000fe4000001140d */
[C---:B------:R-:W-:Y:S01]  /*8430*/  LEA.HI.X.SX32 R5, R92.reuse, R3, 0x1, P1 ;  /* 0x000000035c057211 */ /* 0x040fe200008f0eff */
[----:B------:R-:W-:Y:S01]  /*8440*/  VIADD R92, R92, UR6 ;  /* 0x000000065c5c7c36 */ /* 0x000fe20008000000 */
[----:B------:R-:W-:Y:S02]  /*8450*/  ISETP.LT.AND P1, PT, R6, UR15, !P0 ;  /* 0x0000000f06007c0c */ /* 0x000fe4000c721270 */
[----:B------:R-:W-:Y:S01]  /*8460*/  PRMT R14, R21, 0x9910, RZ ;  /* 0x00009910150e7816 */ /* 0x000fe200000000ff */
[----:B------:R0:W-:Y:S01]  /*8470*/  @P5 STG.E.U8 desc[UR22][R4.64], R11 ;  /* 0x0000000b04005986 */ /* 0x0001e2000c101116 */
[C---:B------:R-:W-:Y:S01]  /*8480*/  IADD3 R6, P5, PT, R92.reuse, R2, RZ ;  /* 0x000000025c067210 */ /* 0x040fe20007fbe0ff */
[----:B------:R-:W-:Y:S01]  /*8490*/  VIADD R10, R92, UR6 ;  /* 0x000000065c0a7c36 */ /* 0x000fe20008000000 */
[----:B------:R-:W-:-:S02]  /*84a0*/  F2FP.SATFINITE.E4M3.F32.PACK_AB_MERGE_C R23, R23, R22, RZ ;  /* 0x000000161717723e */ /* 0x000fc400048070ff */
[-C--:B---3--:R-:W-:Y:S02]  /*84b0*/  LEA.HI.X.SX32 R7, R92, R3.reuse, 0x1, P5 ;  /* 0x000000035c077211 */ /* 0x088fe400028f0eff */
[----:B------:R-:W-:Y:S02]  /*84c0*/  ISETP.LT.AND P5, PT, R8, UR15, !P0 ;  /* 0x0000000f08007c0c */ /* 0x000fe4000c7a1270 */
[----:B------:R-:W-:Y:S01]  /*84d0*/  IADD3 R8, P6, PT, R10, R2, RZ ;  /* 0x000000020a087210 */ /* 0x000fe20007fde0ff */
[----:B------:R3:W-:Y:S01]  /*84e0*/  @P4 STG.E.U8 desc[UR22][R6.64], R19 ;  /* 0x0000001306004986 */ /* 0x0007e2000c101116 */
[----:B------:R-:W-:Y:S01]  /*84f0*/  ISETP.LT.AND P4, PT, R12, UR15, !P0 ;  /* 0x0000000f0c007c0c */ /* 0x000fe2000c781270 */
[----:B------:R-:W-:Y:S01]  /*8500*/  VIADD R12, R0, 0x14 ;  /* 0x00000014000c7836 */ /* 0x000fe20000000000 */
[C---:B--2---:R-:W-:Y:S01]  /*8510*/  LEA.HI.X.SX32 R9, R10.reuse, R3, 0x1, P6 ;  /* 0x000000030a097211 */ /* 0x044fe200030f0eff */
[----:B------:R-:W-:Y:S01]  /*8520*/  VIADD R10, R10, UR6 ;  /* 0x000000060a0a7c36 */ /* 0x000fe20008000000 */
[----:B------:R-:W-:-:S02]  /*8530*/  F2FP.SATFINITE.E4M3.F32.PACK_AB_MERGE_C R25, R25, R24, RZ ;  /* 0x000000181919723e */ /* 0x000fc400048070ff */
[----:B------:R-:W-:Y:S01]  /*8540*/  F2FP.SATFINITE.E4M3.F32.PACK_AB_MERGE_C R27, R27, R26, RZ ;  /* 0x0000001a1b1b723e */ /* 0x000fe200048070ff */
[----:B------:R2:W-:Y:S01]  /*8550*/  @P3 STG.E.U8 desc[UR22][R8.64], R13 ;  /* 0x0000000d08003986 */ /* 0x0005e2000c101116 */
[C---:B0-----:R-:W-:Y:S01]  /*8560*/  IADD3 R4, P3, PT, R10.reuse, R2, RZ ;  /* 0x000000020a047210 */ /* 0x041fe20007f7e0ff */
[C---:B------:R-:W-:Y:S01]  /*8570*/  VIADD R11, R10.reuse, UR6 ;  /* 0x000000060a0b7c36 */ /* 0x040fe20008000000 */
[----:B------:R-:W-:Y:S02]  /*8580*/  F2FP.SATFINITE.E4M3.F32.PACK_AB_MERGE_C R29, R29, R28, RZ ;  /* 0x0000001c1d1d723e */ /* 0x000fe400048070ff */
[-C--:B------:R-:W-:Y:S01]  /*8590*/  LEA.HI.X.SX32 R5, R10, R3.reuse, 0x1, P3 ;  /* 0x000000030a057211 */ /* 0x080fe200018f0eff */
[----:B------:R-:W-:Y:S01]  /*85a0*/  IMAD.MOV.U32 R10, RZ, RZ, R14 ;  /* 0x000000ffff0a7224 */ /* 0x000fe200078e000e */
[----:B---3--:R-:W-:Y:S02]  /*85b0*/  IADD3 R6, P6, PT, R11, R2, RZ ;  /* 0x000000020b067210 */ /* 0x008fe40007fde0ff */
[----:B------:R-:W-:Y:S01]  /*85c0*/  PRMT R14, R23, 0x9910, RZ ;  /* 0x00009910170e7816 */ /* 0x000fe200000000ff */
[----:B------:R0:W-:Y:S01]  /*85d0*/  @P2 STG.E.U8 desc[UR22][R4.64], R21 ;  /* 0x0000001504002986 */ /* 0x0001e2000c101116 */
[C---:B------:R-:W-:Y:S01]  /*85e0*/  LEA.HI.X.SX32 R7, R11.reuse, R3, 0x1, P6 ;  /* 0x000000030b077211 */ /* 0x040fe200030f0eff */
[----:B------:R-:W-:Y:S01]  /*85f0*/  VIADD R11, R11, UR6 ;  /* 0x000000060b0b7c36 */ /* 0x000fe20008000000 */
[----:B--2---:R-:W-:-:S02]  /*8600*/  SHF.R.S32.HI R13, RZ, 0x8, R10 ;  /* 0x00000008ff0d7819 */ /* 0x004fc4000001140a */
[----:B------:R-:W-:Y:S01]  /*8610*/  ISETP.LT.AND P3, PT, R12, UR15, !P0 ;  /* 0x0000000f0c007c0c */ /* 0x000fe2000c761270 */
[----:B------:R-:W-:Y:S01]  /*8620*/  VIADD R10, R11, UR6 ;  /* 0x000000060b0a7c36 */ /* 0x000fe20008000000 */
[----:B------:R-:W-:Y:S01]  /*8630*/  F2FP.SATFINITE.E4M3.F32.PACK_AB_MERGE_C R31, R31, R30, RZ ;  /* 0x0000001e1f1f723e */ /* 0x000fe200048070ff */
[----:B------:R2:W-:Y:S01]  /*8640*/  @P1 STG.E.U8 desc[UR22][R6.64], R13 ;  /* 0x0000000d06001986 */ /* 0x0005e2000c101116 */
[----:B------:R-:W-:Y:S01]  /*8650*/  IADD3 R8, P1, PT, R11, R2, RZ ;  /* 0x000000020b087210 */ /* 0x000fe20007f3e0ff */
[----:B------:R-:W-:Y:S01]  /*8660*/  VIADD R12, R0, 0x15 ;  /* 0x00000015000c7836 */ /* 0x000fe20000000000 */
[----:B------:R-:W-:Y:S02]  /*8670*/  F2FP.SATFINITE.E4M3.F32.PACK_AB_MERGE_C R33, R33, R32, RZ ;  /* 0x000000202121723e */ /* 0x000fe400048070ff */
[----:B------:R-:W-:Y:S01]  /*8680*/  LEA.HI.X.SX32 R9, R11, R3, 0x1, P1 ;  /* 0x000000030b097211 */ /* 0x000fe200008f0eff */
[----:B------:R-:W-:Y:S01]  /*8690*/  IMAD.MOV.U32 R11, RZ, RZ, R14 ;  /* 0x000000ffff0b7224 */ /* 0x000fe200078e000e */
[----:B0-----:R-:W-:-:S02]  /*86a0*/  IADD3 R4, P6, PT, R10, R2, RZ ;  /* 0x000000020a047210 */ /* 0x001fc40007fde0ff */
[----:B------:R-:W-:Y:S01]  /*86b0*/  PRMT R14, R25, 0x9910, RZ ;  /* 0x00009910190e7816 */ /* 0x000fe200000000ff */
[----:B------:R0:W-:Y:S01]  /*86c0*/  @P5 STG.E.U8 desc[UR22][R8.64], R23 ;  /* 0x0000001708005986 */ /* 0x0001e2000c101116 */
[C---:B------:R-:W-:Y:S01]  /*86d0*/  LEA.HI.X.SX32 R5, R10.reuse, R3, 0x1, P6 ;  /* 0x000000030a057211 */ /* 0x040fe200030f0eff */
[----:B------:R-:W-:Y:S01]  /*86e0*/  VIADD R10, R10, UR6 ;  /* 0x000000060a0a7c36 */ /* 0x000fe20008000000 */
[----:B--2---:R-:W-:Y:S02]  /*86f0*/  SHF.R.S32.HI R13, RZ, 0x8, R11 ;  /* 0x00000008ff0d7819 */ /* 0x004fe4000001140b */
[----:B------:R-:W-:Y:S01]  /*8700*/  ISETP.LT.AND P2, PT, R12, UR15, !P0 ;  /* 0x0000000f0c007c0c */ /* 0x000fe2000c741270 */
[C---:B------:R-:W-:Y:S01]  /*8710*/  VIADD R11, R10.reuse, UR6 ;  /* 0x000000060a0b7c36 */ /* 0x040fe20008000000 */
[----:B------:R-:W-:Y:S01]  /*8720*/  F2FP.SATFINITE.E4M3.F32.PACK_AB_MERGE_C R35, R35, R34, RZ ;  /* 0x000000222323723e */ /* 0x000fe200048070ff */
[----:B------:R2:W-:Y:S01]  /*8730*/  @P4 STG.E.U8 desc[UR22][R4.64], R13 ;  /* 0x0000000d04004986 */ /* 0x0005e2000c101116 */
[----:B------:R-:W-:Y:S01]  /*8740*/  IADD3 R6, P4, PT, R10, R2, RZ ;  /* 0x000000020a067210 */ /* 0x000fe20007f9e0ff */
[----:B------:R-:W-:Y:S01]  /*8750*/  VIADD R12, R0, 0x16 ;  /* 0x00000016000c7836 */ /* 0x000fe20000000000 */
[----:B------:R-:W-:-:S02]  /*8760*/  F2FP.SATFINITE.E4M3.F32.PACK_AB_MERGE_C R37, R37, R36, RZ ;  /* 0x000000242525723e */ /* 0x000fc400048070ff */
[-C--:B------:R-:W-:Y:S01]  /*8770*/  LEA.HI.X.SX32 R7, R10, R3.reuse, 0x1, P4 ;  /* 0x000000030a077211 */ /* 0x080fe200020f0eff */
[----:B------:R-:W-:Y:S01]  /*8780*/  IMAD.MOV.U32 R10, RZ, RZ, R14 ;  /* 0x000000ffff0a7224 */ /* 0x000fe200078e000e */
[CC--:B0-----:R-:W-:Y:S02]  /*8790*/  IADD3 R8, P6, PT, R11.reuse, R2.reuse, RZ ;  /* 0x000000020b087210 */ /* 0x0c1fe40007fde0ff */
[----:B------:R-:W-:Y:S01]  /*87a0*/  ISETP.LT.AND P1, PT, R12, UR15, !P0 ;  /* 0x0000000f0c007c0c */ /* 0x000fe2000c721270 */
[----:B------:R-:W-:Y:S01]  /*87b0*/  VIADD R12, R0, 0x17 ;  /* 0x00000017000c7836 */ /* 0x000fe20000000000 */
[C---:B------:R-:W-:Y:S01]  /*87c0*/  LEA.HI.X.SX32 R9, R11.reuse, R3, 0x1, P6 ;  /* 0x000000030b097211 */ /* 0x040fe200030f0eff */
[----:B------:R-:W-:Y:S01]  /*87d0*/  VIADD R11, R11, UR6 ;  /* 0x000000060b0b7c36 */ /* 0x000fe20008000000 */
[----:B--2---:R-:W-:Y:S01]  /*87e0*/  SHF.R.S32.HI R13, RZ, 0x8, R10 ;  /* 0x00000008ff0d7819 */ /* 0x004fe2000001140a */
[----:B------:R0:W-:Y:S01]  /*87f0*/  @P3 STG.E.U8 desc[UR22][R6.64], R25 ;  /* 0x0000001906003986 */ /* 0x0001e2000c101116 */
[----:B------:R-:W-:Y:S01]  /*8800*/  PRMT R14, R27, 0x9910, RZ ;  /* 0x000099101b0e7816 */ /* 0x000fe200000000ff */
[C---:B------:R-:W-:Y:S01]  /*8810*/  VIADD R10, R11.reuse, UR6 ;  /* 0x000000060b0a7c36 */ /* 0x040fe20008000000 */
[----:B------:R-:W-:Y:S01]  /*8820*/  ISETP.LT.AND P5, PT, R12, UR15, !P0 ;  /* 0x0000000f0c007c0c */ /* 0x000fe2000c7a1270 */
[----:B------:R2:W-:Y:S01]  /*8830*/  @P2 STG.E.U8 desc[UR22][R8.64], R13 ;  /* 0x0000000d08002986 */ /* 0x0005e2000c101116 */
[----:B------:R-:W-:Y:S01]  /*8840*/  IADD3 R4, P2, PT, R11, R2, RZ ;  /* 0x000000020b047210 */ /* 0x000fe20007f5e0ff */
[----:B------:R-:W-:Y:S01]  /*8850*/  VIADD R12, R0, 0x18 ;  /* 0x00000018000c7836 */ /* 0x000fe20000000000 */
[----:B------:R-:W-:-:S02]  /*8860*/  F2FP.SATFINITE.E4M3.F32.PACK_AB_MERGE_C R39, R39, R38, RZ ;  /* 0x000000262727723e */ /* 0x000fc400048070ff */
[-C--:B------:R-:W-:Y:S01]  /*8870*/  LEA.HI.X.SX32 R5, R11, R3.reuse, 0x1, P2 ;  /* 0x000000030b057211 */ /* 0x080fe200010f0eff */
[----:B------:R-:W-:Y:S01]  /*8880*/  IMAD.MOV.U32 R11, RZ, RZ, R14 ;  /* 0x000000ffff0b7224 */ /* 0x000fe200078e000e */
[----:B------:R-:W-:Y:S01]  /*8890*/  ISETP.LT.AND P4, PT, R12, UR15, !P0 ;  /* 0x0000000f0c007c0c */ /* 0x000fe2000c781270 */
[----:B------:R-:W-:Y:S01]  /*88a0*/  VIADD R12, R0, 0x19 ;  /* 0x00000019000c7836 */ /* 0x000fe20000000000 */
[C---:B0-----:R-:W-:Y:S01]  /*88b0*/  IADD3 R6, P6, PT, R10.reuse, R2, RZ ;  /* 0x000000020a067210 */ /* 0x041fe20007fde0ff */
[----:B------:R0:W-:Y:S01]  /*88c0*/  @P1 STG.E.U8 desc[UR22][R4.64], R27 ;  /* 0x0000001b04001986 */ /* 0x0001e2000c101116 */
[----:B------:R-:W-:Y:S02]  /*88d0*/  PRMT R14, R29, 0x9910, RZ ;  /* 0x000099101d0e7816 */ /* 0x000fe400000000ff */
[C---:B------:R-:W-:Y:S01]  /*88e0*/  LEA.HI.X.SX32 R7, R10.reuse, R3, 0x1, P6 ;  /* 0x000000030a077211 */ /* 0x040fe200030f0eff */
[----:B------:R-:W-:Y:S01]  /*88f0*/  VIADD R10, R10, UR6 ;  /* 0x000000060a0a7c36 */ /* 0x000fe20008000000 */
[----:B--2---:R-:W-:-:S02]  /*8900*/  SHF.R.S32.HI R13, RZ, 0x8, R11 ;  /* 0x00000008ff0d7819 */ /* 0x004fc4000001140b */
[----:B------:R-:W-:Y:S01]  /*8910*/  ISETP.LT.AND P3, PT, R12, UR15, !P0 ;  /* 0x0000000f0c007c0c */ /* 0x000fe2000c761270 */
[C---:B------:R-:W-:Y:S01]  /*8920*/  VIADD R11, R10.reuse, UR6 ;  /* 0x000000060a0b7c36 */ /* 0x040fe20008000000 */
[----:B------:R-:W-:Y:S01]  /*8930*/  F2FP.SATFINITE.E4M3.F32.PACK_AB_MERGE_C R41, R41, R40, RZ ;  /* 0x000000282929723e */ /* 0x000fe200048070ff */
[----:B------:R2:W-:Y:S01]  /*8940*/  @P5 STG.E.U8 desc[UR22][R6.64], R13 ;  /* 0x0000000d06005986 */ /* 0x0005e2000c101116 */
[-C--:B------:R-:W-:Y:S01]  /*8950*/  IADD3 R8, P5, PT, R10, R2.reuse, RZ ;  /* 0x000000020a087210 */ /* 0x080fe20007fbe0ff */
[----:B------:R-:W-:Y:S01]  /*8960*/  VIADD R12, R0, 0x1a ;  /* 0x0000001a000c7836 */ /* 0x000fe20000000000 */
[C---:B0-----:R-:W-:Y:S02]  /*8970*/  IADD3 R4, P6, PT, R11.reuse, R2, RZ ;  /* 0x000000020b047210 */ /* 0x041fe40007fde0ff */
[-C--:B------:R-:W-:Y:S01]  /*8980*/  LEA.HI.X.SX32 R9, R10, R3.reuse, 0x1, P5 ;  /* 0x000000030a097211 */ /* 0x080fe200028f0eff */
[----:B------:R-:W-:Y:S01]  /*8990*/  IMAD.MOV.U32 R10, RZ, RZ, R14 ;  /* 0x000000ffff0a7224 */ /* 0x000fe200078e000e */
[C---:B------:R-:W-:Y:S01]  /*89a0*/  LEA.HI.X.SX32 R5, R11.reuse, R3, 0x1, P6 ;  /* 0x000000030b057211 */ /* 0x040fe200030f0eff */
[----:B------:R-:W-:Y:S01]  /*89b0*/  VIADD R11, R11, UR6 ;  /* 0x000000060b0b7c36 */ /* 0x000fe20008000000 */
[----:B------:R-:W-:Y:S01]  /*89c0*/  ISETP.LT.AND P2, PT, R12, UR15, !P0 ;  /* 0x0000000f0c007c0c */ /* 0x000fe2000c741270 */
[----:B------:R-:W-:Y:S01]  /*89d0*/  VIADD R12, R0, 0x1b ;  /* 0x0000001b000c7836 */ /* 0x000fe20000000000 */
[----:B------:R0:W-:Y:S01]  /*89e0*/  @P4 STG.E.U8 desc[UR22][R8.64], R29 ;  /* 0x0000001d08004986 */ /* 0x0001e2000c101116 */
[----:B--2---:R-:W-:Y:S01]  /*89f0*/  SHF.R.S32.HI R13, RZ, 0x8, R10 ;  /* 0x00000008ff0d7819 */ /* 0x004fe2000001140a */
[----:B------:R-:W-:Y:S01]  /*8a00*/  VIADD R10, R11, UR6 ;  /* 0x000000060b0a7c36 */ /* 0x000fe20008000000 */
[----:B------:R-:W-:-:S02]  /*8a10*/  PRMT R14, R31, 0x9910, RZ ;  /* 0x000099101f0e7816 */ /* 0x000fc400000000ff */
[----:B------:R-:W-:Y:S01]  /*8a20*/  ISETP.LT.AND P1, PT, R12, UR15, !P0 ;  /* 0x0000000f0c007c0c */ /* 0x000fe2000c721270 */
[----:B------:R2:W-:Y:S01]  /*8a30*/  @P3 STG.E.U8 desc[UR22][R4.64], R13 ;  /* 0x0000000d04003986 */ /* 0x0005e2000c101116 */
[----:B------:R-:W-:Y:S01]  /*8a40*/  IADD3 R6, P3, PT, R11, R2, RZ ;  /* 0x000000020b067210 */ /* 0x000fe20007f7e0ff */
[----:B------:R-:W-:Y:S01]  /*8a50*/  VIADD R12, R0, 0x1c ;  /* 0x0000001c000c7836 */ /* 0x000fe20000000000 */
[----:B------:R-:W-:Y:S02]  /*8a60*/  F2FP.SATFINITE.E4M3.F32.PACK_AB_MERGE_C R43, R43, R42, RZ ;  /* 0x0000002a2b2b723e */ /* 0x000fe400048070ff */
[-C--:B------:R-:W-:Y:S01]  /*8a70*/  LEA.HI.X.SX32 R7, R11, R3.reuse, 0x1, P3 ;  /* 0x000000030b077211 */ /* 0x080fe200018f0eff */
[----:B------:R-:W-:Y:S01]  /*8a80*/  IMAD.MOV.U32 R11, RZ, RZ, R14 ;  /* 0x000000ffff0b7224 */ /* 0x000fe200078e000e */
[-C--:B0-----:R-:W-:Y:S02]  /*8a90*/  IADD3 R8, P6, PT, R10, R2.reuse, RZ ;  /* 0x000000020a087210 */ /* 0x081fe40007fde0ff */
[----:B------:R-:W-:Y:S01]  /*8aa0*/  ISETP.LT.AND P5, PT, R12, UR15, !P0 ;  /* 0x0000000f0c007c0c */ /* 0x000fe2000c7a1270 */
[----:B------:R-:W-:Y:S01]  /*8ab0*/  VIADD R12, R0, 0x1d ;  /* 0x0000001d000c7836 */ /* 0x000fe20000000000 */
[C---:B------:R-:W-:Y:S01]  /*8ac0*/  LEA.HI.X.SX32 R9, R10.reuse, R3, 0x1, P6 ;  /* 0x000000030a097211 */ /* 0x040fe200030f0eff */
[----:B------:R-:W-:Y:S01]  /*8ad0*/  VIADD R10, R10, UR6 ;  /* 0x000000060a0a7c36 */ /* 0x000fe20008000000 */
[----:B--2---:R-:W-:Y:S01]  /*8ae0*/  SHF.R.S32.HI R13, RZ, 0x8, R11 ;  /* 0x00000008ff0d7819 */ /* 0x004fe2000001140b */
[----:B------:R0:W-:Y:S01]  /*8af0*/  @P2 STG.E.U8 desc[UR22][R6.64], R31 ;  /* 0x0000001f06002986 */ /* 0x0001e2000c101116 */
[----:B------:R-:W-:Y:S01]  /*8b00*/  PRMT R14, R33, 0x9910, RZ ;  /* 0x00009910210e7816 */ /* 0x000fe200000000ff */
[----:B------:R-:W-:Y:S01]  /*8b10*/  VIADD R11, R10, UR6 ;  /* 0x000000060a0b7c36 */ /* 0x000fe20008000000 */
        /* <DEDUP_REMOVED lines=9> */
[----:B0-----:R-:W-:Y:S01]  /*8bb0*/  IADD3 R6, P6, PT, R11, R2, RZ ;  /* 0x000000020b067210 */ /* 0x001fe20007fde0ff */
[----:B------:R0:W-:Y:S01]  /*8bc0*/  @P5 STG.E.U8 desc[UR22][R4.64], R33 ;  /* 0x0000002104005986 */ /* 0x0001e2000c101116 */
[----:B------:R-:W-:Y:S02]  /*8bd0*/  PRMT R14, R35, 0x9910, RZ ;  /* 0x00009910230e7816 */ /* 0x000fe400000000ff */
[C---:B------:R-:W-:Y:S01]  /*8be0*/  LEA.HI.X.SX32 R7, R11.reuse, R3, 0x1, P6 ;  /* 0x000000030b077211 */ /* 0x040fe200030f0eff */
[----:B------:R-:W-:Y:S01]  /*8bf0*/  VIADD R11, R11, UR6 ;  /* 0x000000060b0b7c36 */ /* 0x000fe20008000000 */
[----:B--2---:R-:W-:-:S02]  /*8c00*/  SHF.R.S32.HI R13, RZ, 0x8, R10 ;  /* 0x00000008ff0d7819 */ /* 0x004fc4000001140a */
[----:B------:R-:W-:Y:S01]  /*8c10*/  ISETP.LT.AND P2, PT, R12, UR15, !P0 ;  /* 0x0000000f0c007c0c */ /* 0x000fe2000c741270 */
[----:B------:R-:W-:Y:S01]  /*8c20*/  VIADD R10, R11, UR6 ;  /* 0x000000060b0a7c36 */ /* 0x000fe20008000000 */
[----:B------:R-:W-:Y:S01]  /*8c30*/  F2FP.SATFINITE.E4M3.F32.PACK_AB_MERGE_C R47, R47, R46, RZ ;  /* 0x0000002e2f2f723e */ /* 0x000fe200048070ff */
[----:B------:R2:W-:Y:S01]  /*8c40*/  @P4 STG.E.U8 desc[UR22][R6.64], R13 ;  /* 0x0000000d06004986 */ /* 0x0005e2000c101116 */
[CC--:B------:R-:W-:Y:S01]  /*8c50*/  IADD3 R8, P4, PT, R11.reuse, R2.reuse, RZ ;  /* 0x000000020b087210 */ /* 0x0c0fe20007f9e0ff */
        /* <DEDUP_REMOVED lines=128> */
[----:B------:R-:W-:-:S02]  /*9460*/  PRMT R15, R61, 0x9910, RZ ;  /* 0x000099103d0f7816 */ /* 0x000fc400000000ff */
        /* <DEDUP_REMOVED lines=12> */
[----:B------:R-:W-:Y:S01]  /*9530*/  SHF.R.S32.HI R15, RZ, 0x8, R15 ;  /* 0x00000008ff0f7819 */ /* 0x000fe2000001140f */
        /* <DEDUP_REMOVED lines=51> */
[CC--:B0-----:R-:W-:Y:S02]  /*9870*/  IADD3 R4, P6, PT, R10.reuse, R2.reuse, RZ ;  /* 0x000000020a047210 */ /* 0x0c1fe40007fde0ff */
[-C--:B------:R-:W-:Y:S01]  /*9880*/  LEA.HI.X.SX32 R9, R11, R3.reuse, 0x1, P5 ;  /* 0x000000030b097211 */ /* 0x080fe200028f0eff */
[----:B------:R-:W-:Y:S01]  /*9890*/  IMAD.MOV.U32 R11, RZ, RZ, R14 ;  /* 0x000000ffff0b7224 */ /* 0x000fe200078e000e */
[CC--:B------:R-:W-:Y:S01]  /*98a0*/  LEA.HI.X.SX32 R5, R10.reuse, R3.reuse, 0x1, P6 ;  /* 0x000000030a057211 */ /* 0x0c0fe200030f0eff */
[----:B------:R-:W-:Y:S01]  /*98b0*/  VIADD R10, R10, UR6 ;  /* 0x000000060a0a7c36 */ /* 0x000fe20008000000 */
[----:B------:R-:W-:Y:S01]  /*98c0*/  ISETP.LT.AND P2, PT, R12, UR15, !P0 ;  /* 0x0000000f0c007c0c */ /* 0x000fe2000c741270 */
[C---:B------:R-:W-:Y:S01]  /*98d0*/  VIADD R12, R0.reuse, 0x39 ;  /* 0x00000039000c7836 */ /* 0x040fe20000000000 */
[----:B------:R0:W-:Y:S01]  /*98e0*/  @P4 STG.E.U8 desc[UR22][R8.64], R59 ;  /* 0x0000003b08004986 */ /* 0x0001e2000c101116 */
[----:B--2---:R-:W-:Y:S01]  /*98f0*/  SHF.R.S32.HI R13, RZ, 0x8, R11 ;  /* 0x00000008ff0d7819 */ /* 0x004fe2000001140b */
[----:B------:R-:W-:Y:S01]  /*9900*/  VIADD R7, R0, 0x3c ;  /* 0x0000003c00077836 */ /* 0x000fe20000000000 */
[C---:B------:R-:W-:Y:S01]  /*9910*/  IADD3 R6, P6, PT, R10.reuse, R2, RZ ;  /* 0x000000020a067210 */ /* 0x040fe20007fde0ff */
[----:B------:R-:W-:Y:S01]  /*9920*/  VIADD R11, R10, UR6 ;  /* 0x000000060a0b7c36 */ /* 0x000fe20008000000 */
[----:B------:R-:W-:Y:S01]  /*9930*/  ISETP.LT.AND P1, PT, R12, UR15, !P0 ;  /* 0x0000000f0c007c0c */ /* 0x000fe2000c721270 */
[----:B------:R2:W-:Y:S01]  /*9940*/  @P3 STG.E.U8 desc[UR22][R4.64], R13 ;  /* 0x0000000d04003986 */ /* 0x0005e2000c101116 */
[----:B------:R-:W-:Y:S01]  /*9950*/  ISETP.LT.AND P3, PT, R7, UR15, !P0 ;  /* 0x0000000f07007c0c */ /* 0x000fe2000c761270 */
[----:B------:R-:W-:Y:S01]  /*9960*/  VIADD R12, R0, 0x3a ;  /* 0x0000003a000c7836 */ /* 0x000fe20000000000 */
[----:B------:R-:W-:Y:S01]  /*9970*/  LEA.HI.X.SX32 R7, R10, R3, 0x1, P6 ;  /* 0x000000030a077211 */ /* 0x000fe200030f0eff */
[----:B------:R-:W-:Y:S01]  /*9980*/  VIADD R10, R0, 0x3d ;  /* 0x0000003d000a7836 */ /* 0x000fe20000000000 */
[----:B------:R-:W-:-:S02]  /*9990*/  PRMT R17, R65, 0x9910, RZ ;  /* 0x0000991041117816 */ /* 0x000fc400000000ff */
[CC--:B0-----:R-:W-:Y:S01]  /*99a0*/  IADD3 R8, P6, PT, R11.reuse, R2.reuse, RZ ;  /* 0x000000020b087210 */ /* 0x0c1fe20007fde0ff */
[----:B------:R-:W-:Y:S01]  /*99b0*/  @P2 STG.E.U8 desc[UR22][R6.64], R61 ;  /* 0x0000003d06002986 */ /* 0x000fe2000c101116 */
[----:B------:R-:W-:Y:S01]  /*99c0*/  ISETP.LT.AND P5, PT, R12, UR15, !P0 ;  /* 0x0000000f0c007c0c */ /* 0x000fe2000c7a1270 */
[----:B------:R-:W-:Y:S01]  /*99d0*/  VIADD R12, R0, 0x3b ;  /* 0x0000003b000c7836 */ /* 0x000fe20000000000 */
[CC--:B------:R-:W-:Y:S01]  /*99e0*/  LEA.HI.X.SX32 R9, R11.reuse, R3.reuse, 0x1, P6 ;  /* 0x000000030b097211 */ /* 0x0c0fe200030f0eff */
[----:B--2---:R-:W-:Y:S01]  /*99f0*/  VIADD R5, R11, UR6 ;  /* 0x000000060b057c36 */ /* 0x004fe20008000000 */
[----:B------:R-:W-:Y:S02]  /*9a00*/  ISETP.LT.AND P2, PT, R10, UR15, !P0 ;  /* 0x0000000f0a007c0c */ /* 0x000fe4000c741270 */
[----:B------:R-:W-:Y:S01]  /*9a10*/  ISETP.LT.AND P4, PT, R12, UR15, !P0 ;  /* 0x0000000f0c007c0c */ /* 0x000fe2000c781270 */
[C---:B------:R-:W-:Y:S01]  /*9a20*/  VIADD R11, R5.reuse, UR6 ;  /* 0x00000006050b7c36 */ /* 0x040fe20008000000 */
[----:B------:R-:W-:Y:S01]  /*9a30*/  IADD3 R4, P6, PT, R5, R2, RZ ;  /* 0x0000000205047210 */ /* 0x000fe20007fde0ff */
[----:B------:R0:W-:Y:S01]  /*9a40*/  @P1 STG.E.U8 desc[UR22][R8.64], R15 ;  /* 0x0000000f08001986 */ /* 0x0001e2000c101116 */
[----:B------:R-:W-:Y:S01]  /*9a50*/  PRMT R19, R67, 0x9910, RZ ;  /* 0x0000991043137816 */ /* 0x000fe200000000ff */
[----:B------:R-:W-:Y:S01]  /*9a60*/  VIADD R13, R11, UR6 ;  /* 0x000000060b0d7c36 */ /* 0x000fe20008000000 */
[----:B------:R-:W-:-:S02]  /*9a70*/  LEA.HI.X.SX32 R5, R5, R3, 0x1, P6 ;  /* 0x0000000305057211 */ /* 0x000fc400030f0eff */
[-C--:B------:R-:W-:Y:S01]  /*9a80*/  IADD3 R10, P1, PT, R11, R2.reuse, RZ ;  /* 0x000000020b0a7210 */ /* 0x080fe20007f3e0ff */
[C---:B------:R-:W-:Y:S01]  /*9a90*/  VIADD R14, R13.reuse, UR6 ;  /* 0x000000060d0e7c36 */ /* 0x040fe20008000000 */
[-C--:B------:R-:W-:Y:S01]  /*9aa0*/  IADD3 R12, P6, PT, R13, R2.reuse, RZ ;  /* 0x000000020d0c7210 */ /* 0x080fe20007fde0ff */
[----:B------:R2:W-:Y:S01]  /*9ab0*/  @P5 STG.E.U8 desc[UR22][R4.64], R63 ;  /* 0x0000003f04005986 */ /* 0x0005e2000c101116 */
[-C--:B------:R-:W-:Y:S02]  /*9ac0*/  LEA.HI.X.SX32 R11, R11, R3.reuse, 0x1, P1 ;  /* 0x000000030b0b7211 */ /* 0x080fe400008f0eff */
[-C--:B------:R-:W-:Y:S01]  /*9ad0*/  LEA.HI.X.SX32 R13, R13, R3.reuse, 0x1, P6 ;  /* 0x000000030d0d7211 */ /* 0x080fe200030f0eff */
[C---:B0-----:R-:W-:Y:S01]  /*9ae0*/  VIADD R9, R14.reuse, UR6 ;  /* 0x000000060e097c36 */ /* 0x041fe20008000000 */
[----:B------:R-:W-:Y:S01]  /*9af0*/  IADD3 R6, P6, PT, R14, R2, RZ ;  /* 0x000000020e067210 */ /* 0x000fe20007fde0ff */
[----:B------:R-:W-:Y:S01]  /*9b00*/  VIADD R15, R0, 0x3f ;  /* 0x0000003f000f7836 */ /* 0x000fe20000000000 */
[----:B------:R-:W-:Y:S01]  /*9b10*/  ISETP.LT.AND P1, PT, R16, UR15, !P0 ;  /* 0x0000000f10007c0c */ /* 0x000fe2000c721270 */
[----:B------:R-:W-:Y:S01]  /*9b20*/  VIADD R0, R9, UR6 ;  /* 0x0000000609007c36 */ /* 0x000fe20008000000 */
[----:B------:R-:W-:-:S02]  /*9b30*/  LEA.HI.X.SX32 R7, R14, R3, 0x1, P6 ;  /* 0x000000030e077211 */ /* 0x000fc400030f0eff */
[-C--:B------:R-:W-:Y:S02]  /*9b40*/  IADD3 R8, P6, PT, R9, R2.reuse, RZ ;  /* 0x0000000209087210 */ /* 0x080fe40007fde0ff */
[----:B------:R-:W-:Y:S02]  /*9b50*/  ISETP.LT.AND P0, PT, R15, UR15, !P0 ;  /* 0x0000000f0f007c0c */ /* 0x000fe4000c701270 */
[----:B------:R-:W-:Y:S02]  /*9b60*/  PRMT R15, R63, 0x9910, RZ ;  /* 0x000099103f0f7816 */ /* 0x000fe400000000ff */
[----:B------:R-:W-:Y:S02]  /*9b70*/  LEA.HI.X.SX32 R9, R9, R3, 0x1, P6 ;  /* 0x0000000309097211 */ /* 0x000fe400030f0eff */
[----:B------:R-:W-:Y:S02]  /*9b80*/  IADD3 R2, P6, PT, R0, R2, RZ ;  /* 0x0000000200027210 */ /* 0x000fe40007fde0ff */
[----:B------:R-:W-:-:S02]  /*9b90*/  SHF.R.S32.HI R15, RZ, 0x8, R15 ;  /* 0x00000008ff0f7819 */ /* 0x000fc4000001140f */
[----:B------:R-:W-:Y:S02]  /*9ba0*/  SHF.R.S32.HI R17, RZ, 0x8, R17 ;  /* 0x00000008ff117819 */ /* 0x000fe40000011411 */
[----:B------:R-:W-:Y:S01]  /*9bb0*/  LEA.HI.X.SX32 R3, R0, R3, 0x1, P6 ;  /* 0x0000000300037211 */ /* 0x000fe200030f0eff */
[----:B------:R2:W-:Y:S01]  /*9bc0*/  @P4 STG.E.U8 desc[UR22][R10.64], R15 ;  /* 0x0000000f0a004986 */ /* 0x0005e2000c101116 */
[----:B------:R-:W-:-:S03]  /*9bd0*/  SHF.R.S32.HI R19, RZ, 0x8, R19 ;  /* 0x00000008ff137819 */ /* 0x000fc60000011413 */
[----:B------:R2:W-:Y:S04]  /*9be0*/  @P3 STG.E.U8 desc[UR22][R12.64], R65 ;  /* 0x000000410c003986 */ /* 0x0005e8000c101116 */
[----:B------:R2:W-:Y:S04]  /*9bf0*/  @P2 STG.E.U8 desc[UR22][R6.64], R17 ;  /* 0x0000001106002986 */ /* 0x0005e8000c101116 */
[----:B------:R2:W-:Y:S04]  /*9c00*/  @P1 STG.E.U8 desc[UR22][R8.64], R67 ;  /* 0x0000004308001986 */ /* 0x0005e8000c101116 */
[----:B------:R2:W-:Y:S01]  /*9c10*/  @P0 STG.E.U8 desc[UR22][R2.64], R19 ;  /* 0x0000001302000986 */ /* 0x0005e2000c101116 */
[----:B-1----:R-:W-:Y:S06]  /*9c20*/  BAR.SYNC.DEFER_BLOCKING 0x0 ;  /* 0x0000000000007b1d */ /* 0x002fec0000010000 */
[----:B------:R-:W-:Y:S05]  /*9c30*/  BRA.U UP0, `(.L_x_13) ;  /* 0x0000000100a07547 */ /* 0x000fea000b800000 */
[----:B------:R-:W0:Y:S01]  /*9c40*/  S2UR UR5, SR_CgaCtaId ;  /* 0x00000000000579c3 */ /* 0x000e220000008800 */
[----:B------:R-:W-:Y:S01]  /*9c50*/  NOP ;  /* 0x0000000000007918 */ /* 0x000fe20000000000 */
[----:B------:R-:W-:Y:S01]  /*9c60*/  UMOV UR4, 0x50 ;  /* 0x0000005000047882 */ /* 0x000fe20000000000 */
[----:B------:R-:W-:Y:S02]  /*9c70*/  IMAD.U32 R0, RZ, RZ, UR8 ;  /* 0x00000008ff007e24 */ /* 0x000fe4000f8e00ff */
[----:B--2---:R-:W-:Y:S02]  /*9c80*/  IMAD.MOV.U32 R3, RZ, RZ, 0xf ;  /* 0x0000000fff037424 */ /* 0x004fe400078e00ff */
[----:B------:R-:W-:Y:S01]  /*9c90*/  IMAD.MOV.U32 R7, RZ, RZ, 0x1 ;  /* 0x00000001ff077424 */ /* 0x000fe200078e00ff */
[----:B------:R-:W-:-:S04]  /*9ca0*/  LOP3.LUT R0, R0, 0xffff, RZ, 0xc0, !PT ;  /* 0x0000ffff00007812 */ /* 0x000fc800078ec0ff */
[----:B------:R-:W-:-:S05]  /*9cb0*/  SHF.R.U32.HI R0, RZ, 0x5, R0 ;  /* 0x00000005ff007819 */ /* 0x000fca0000011600 */
[----:B------:R-:W-:Y:S01]  /*9cc0*/  VIADD R2, R0, 0x10 ;  /* 0x0000001000027836 */ /* 0x000fe20000000000 */
[----:B------:R-:W-:Y:S01]  /*9cd0*/  SHF.L.U32 R0, R3, R0, RZ ;  /* 0x0000000003007219 */ /* 0x000fe200000006ff */
[----:B0-----:R-:W-:-:S03]  /*9ce0*/  ULEA UR6, UR5, UR4, 0x18 ;  /* 0x0000000405067291 */ /* 0x001fc6000f8ec0ff */
[----:B------:R-:W-:-:S04]  /*9cf0*/  SHF.L.U32 R3, R7, R2, RZ ;  /* 0x0000000207037219 */ /* 0x000fc800000006ff */
[----:B------:R-:W-:Y:S02]  /*9d00*/  LOP3.LUT R0, R3, R0, RZ, 0xfc, !PT ;  /* 0x0000000003007212 */ /* 0x000fe400078efcff */
[----:B------:R-:W0:Y:S02]  /*9d10*/  LDS R5, [UR6] ;  /* 0x00000006ff057984 */ /* 0x000e240008000800 */
[C---:B------:R-:W-:Y:S02]  /*9d20*/  LOP3.LUT R2, R0.reuse, 0xffff, RZ, 0xc0, !PT ;  /* 0x0000ffff00027812 */ /* 0x040fe400078ec0ff */
[----:B0-----:R-:W-:-:S04]  /*9d30*/  LOP3.LUT R3, R0, 0xffff, R5, 0x80, !PT ;  /* 0x0000ffff00037812 */ /* 0x001fc800078e8005 */
[----:B------:R-:W-:-:S13]  /*9d40*/  ISETP.NE.AND P0, PT, R3, R2, PT ;  /* 0x000000020300720c */ /* 0x000fda0003f05270 */
[----:B------:R-:W-:Y:S05]  /*9d50*/  @P0 BRA `(.L_x_14) ;  /* 0x0000000000500947 */ /* 0x000fea0003800000 */
[----:B------:R-:W-:Y:S02]  /*9d60*/  SHF.R.U32.HI R5, RZ, 0x10, R5 ;  /* 0x00000010ff057819 */ /* 0x000fe40000011605 */
[----:B------:R-:W-:-:S04]  /*9d70*/  SHF.R.U32.HI R2, RZ, 0x10, R0 ;  /* 0x00000010ff027819 */ /* 0x000fc80000011600 */
[----:B------:R-:W-:-:S04]  /*9d80*/  LOP3.LUT R5, R5, R2, RZ, 0xc0, !PT ;  /* 0x0000000205057212 */ /* 0x000fc800078ec0ff */
[----:B------:R-:W-:-:S13]  /*9d90*/  ISETP.NE.AND P0, PT, R5, R2, PT ;  /* 0x000000020500720c */ /* 0x000fda0003f05270 */
[----:B------:R-:W-:Y:S05]  /*9da0*/  @P0 BRA `(.L_x_15) ;  /* 0x0000000000300947 */ /* 0x000fea0003800000 */
[----:B------:R-:W-:Y:S01]  /*9db0*/  R2UR UR4, R0 ;  /* 0x00000000000472ca */ /* 0x000fe200000e0000 */
[----:B------:R-:W-:Y:S01]  /*9dc0*/  VOTEU.ANY UR5, UPT, PT ;  /* 0x0000000000057886 */ /* 0x000fe200038e0100 */
[----:B------:R-:W0:Y:S01]  /*9dd0*/  S2R R0, SR_LANEID ;  /* 0x0000000000007919 */ /* 0x000e220000000000 */
[----:B------:R-:W-:-:S10]  /*9de0*/  UFLO.U32 UR5, UR5 ;  /* 0x00000005000572bd */ /* 0x000fd400080e0000 */
[----:B------:R-:W-:-:S06]  /*9df0*/  ULOP3.LUT UR4, URZ, UR4, URZ, 0x33, !UPT ;  /* 0x00000004ff047292 */ /* 0x000fcc000f8e33ff */
[----:B------:R-:W-:-:S04]  /*9e00*/  IMAD.U32 R2, RZ, RZ, UR4 ;  /* 0x00000004ff027e24 */ /* 0x000fc8000f8e00ff */
[----:B------:R-:W1:Y:S02]  /*9e10*/  REDUX UR7, R2 ;  /* 0x00000000020773c4 */ /* 0x000e640000000000 */
[----:B------:R3:W-:Y:S01]  /*9e20*/  UTCATOMSWS.AND URZ, UR4 ;  /* 0x0000000400ff79e3 */ /* 0x0007e20008000000 */
[----:B0-----:R-:W-:Y:S01]  /*9e30*/  ISETP.EQ.U32.AND P0, PT, R0, UR5, PT ;  /* 0x0000000500007c0c */ /* 0x001fe2000bf02070 */
[----:B-1----:R-:W-:-:S12]  /*9e40*/  IMAD.U32 R0, RZ, RZ, UR7 ;  /* 0x00000007ff007e24 */ /* 0x002fd8000f8e00ff */
[----:B------:R3:W-:Y:S01]  /*9e50*/  @P0 ATOMS.AND RZ, [UR6], R0 ;  /* 0x00000000ffff098c */ /* 0x0007e2000a800006 */
[----:B------:R-:W-:Y:S05]  /*9e60*/  BRA `(.L_x_13) ;  /* 0x0000000000147947 */ /* 0x000fea0003800000 */
.L_x_15:
[----:B------:R-:W-:-:S07]  /*9e70*/  MOV R2, 0x9e90 ;  /* 0x00009e9000027802 */ /* 0x000fce0000000f00 */
[----:B------:R-:W-:Y:S05]  /*9e80*/  CALL.REL.NOINC `($__internal_0_$__cuda_sm10x_tcgen05_guardrail_trap_col_being_dealloced_not_returned_by_alloc) ;  /* 0x00000000002c7944 */ /* 0x000fea0003c00000 */
[----:B------:R-:W-:Y:S05]  /*9e90*/  BRA `(.L_x_13) ;  /* 0x0000000000087947 */ /* 0x000fea0003800000 */
.L_x_14:
[----:B------:R-:W-:-:S07]  /*9ea0*/  MOV R2, 0x9ec0 ;  /* 0x00009ec000027802 */ /* 0x000fce0000000f00 */
[----:B------:R-:W-:Y:S05]  /*9eb0*/  CALL.REL.NOINC `($__internal_2_$__cuda_sm10x_tcgen05_guardrail_trap_unallocated_columns_being_dealloced) ;  /* 0x0000000000387944 */ /* 0x000fea0003c00000 */
.L_x_13:
[----:B------:R-:W-:Y:S01]  /*9ec0*/  NOP ;  /* 0x0000000000007918 */ /* 0x000fe20000000000 */
[----:B---3--:R-:W-:Y:S05]  /*9ed0*/  EXIT ;  /* 0x000000000000794d */ /* 0x008fea0003800000 */
.L_x_8:
[----:B------:R-:W0:Y:S02]  /*9ee0*/  SYNCS.PHASECHK.TRANS64.TRYWAIT P3, [UR11], R6 ;  /* 0x00000006ff0075a7 */ /* 0x000e24000806110b */
[----:B0-----:R-:W-:Y:S05]  /*9ef0*/  @!P3 BRA `(.L_x_8) ;  /* 0xfffffffc00f8b947 */ /* 0x001fea000383ffff */
[----:B------:R-:W-:Y:S05]  /*9f00*/  BRA `(.L_x_16) ;  /* 0xffffffb800247947 */ /* 0x000fea000383ffff */
.L_x_12:
[----:B------:R-:W3:Y:S02]  /*9f10*/  SYNCS.PHASECHK.TRANS64.TRYWAIT P0, [UR11], R3 ;  /* 0x00000003ff0075a7 */ /* 0x000ee4000800110b */
[----:B---3--:R-:W-:Y:S05]  /*9f20*/  @!P0 BRA `(.L_x_12) ;  /* 0xfffffffc00f88947 */ /* 0x008fea000383ffff */
[----:B------:R-:W-:Y:S05]  /*9f30*/  BRA `(.L_x_11) ;  /* 0xffffffdc00347947 */ /* 0x000fea000383ffff */
        .weak           $__internal_0_$__cuda_sm10x_tcgen05_guardrail_trap_col_being_dealloced_not_returned_by_alloc
        .type           $__internal_0_$__cuda_sm10x_tcgen05_guardrail_trap_col_being_dealloced_not_returned_by_alloc,@function
        .size           $__internal_0_$__cuda_sm10x_tcgen05_guardrail_trap_col_being_dealloced_not_returned_by_alloc,($__internal_1_$__cuda_sm10x_tcgen05_guardrail_trap_phase_invalid_during_alloc - $__internal_0_$__cuda_sm10x_tcgen05_guardrail_trap_col_being_dealloced_not_returned_by_alloc)
$__internal_0_$__cuda_sm10x_tcgen05_guardrail_trap_col_being_dealloced_not_returned_by_alloc:
[----:B------:R-:W-:Y:S05]  /*9f40*/  BPT.TRAP 0x1 ;  /* 0x000000040000795c */ /* 0x000fea0000300000 */
[----:B------:R-:W-:-:S04]  /*9f50*/  IMAD.MOV.U32 R3, RZ, RZ, 0x0 ;  /* 0x00000000ff037424 */ /* 0x000fc800078e00ff */
[----:B------:R-:W-:Y:S05]  /*9f60*/  RET.REL.NODEC R2 `(matmul_kernel) ;  /* 0xffffff6002247950 */ /* 0x000fea0003c3ffff */
        .weak           $__internal_1_$__cuda_sm10x_tcgen05_guardrail_trap_phase_invalid_during_alloc
        .type           $__internal_1_$__cuda_sm10x_tcgen05_guardrail_trap_phase_invalid_during_alloc,@function
        .size           $__internal_1_$__cuda_sm10x_tcgen05_guardrail_trap_phase_invalid_during_alloc,($__internal_2_$__cuda_sm10x_tcgen05_guardrail_trap_unallocated_columns_being_dealloced - $__internal_1_$__cuda_sm10x_tcgen05_guardrail_trap_phase_invalid_during_alloc)
$__internal_1_$__cuda_sm10x_tcgen05_guardrail_trap_phase_invalid_during_alloc:
[----:B------:R-:W-:Y:S05]  /*9f70*/  BPT.TRAP 0x1 ;  /* 0x000000040000795c */ /* 0x000fea0000300000 */
[----:B------:R-:W-:-:S04]  /*9f80*/  IMAD.MOV.U32 R3, RZ, RZ, 0x0 ;  /* 0x00000000ff037424 */ /* 0x000fc800078e00ff */
[----:B------:R-:W-:Y:S05]  /*9f90*/  RET.REL.NODEC R2 `(matmul_kernel) ;  /* 0xffffff6002187950 */ /* 0x000fea0003c3ffff */
        .weak           $__internal_2_$__cuda_sm10x_tcgen05_guardrail_trap_unallocated_columns_being_dealloced
        .type           $__internal_2_$__cuda_sm10x_tcgen05_guardrail_trap_unallocated_columns_being_dealloced,@function
        .size           $__internal_2_$__cuda_sm10x_tcgen05_guardrail_trap_unallocated_columns_being_dealloced,(.L_x_20 - $__internal_2_$__cuda_sm10x_tcgen05_guardrail_trap_unallocated_columns_being_dealloced)
$__internal_2_$__cuda_sm10x_tcgen05_guardrail_trap_unallocated_columns_being_dealloced:
[----:B------:R-:W-:Y:S05]  /*9fa0*/  BPT.TRAP 0x1 ;  /* 0x000000040000795c */ /* 0x000fea0000300000 */
[----:B------:R-:W-:-:S04]  /*9fb0*/  IMAD.MOV.U32 R3, RZ, RZ, 0x0 ;  /* 0x00000000ff037424 */ /* 0x000fc800078e00ff */
[----:B------:R-:W-:Y:S05]  /*9fc0*/  RET.REL.NODEC R2 `(matmul_kernel) ;  /* 0xffffff60020c7950 */ /* 0x000fea0003c3ffff */
.L_x_17:
[----:B------:R-:W-:-:S00]  /*9fd0*/  BRA `(.L_x_17) ;  /* 0xfffffffc00fc7947 */ /* 0x000fc0000383ffff */
[----:B------:R-:W-:-:S00]  /*9fe0*/  NOP ;  /* 0x0000000000007918 */ /* 0x000fc00000000000 */
        /* <DEDUP_REMOVED lines=9> */
.L_x_20:


//--------------------- .nv.shared.matmul_kernel  --------------------------
	.section	.nv.shared.matmul_kernel,"aw",@nobits
	.sectionflags	@""
	.align	16
	.zero		1024


//--------------------- .nv.shared.reserved.0     --------------------------
	.section	.nv.shared.reserved.0,"aw",@nobits
	.align	8
	.weak		__nv_reservedSMEM_offset_0_alias
	.size		__nv_reservedSMEM_offset_0_alias, 0, 64
	.other		__nv_reservedSMEM_offset_0_alias,@"STO_CUDA_RESERVED_SHARED STV_DEFAULT"
__nv_reservedSMEM_offset_0_alias:
	.zero		0
.nv.shared.reserved.0:
	.zero		64
	.weak		__nv_reservedSMEM_allocation_phase
	.type		__nv_reservedSMEM_allocation_phase,@object
	.size		__nv_reservedSMEM_allocation_phase,(.L_0 - __nv_reservedSMEM_allocation_phase)
__nv_reservedSMEM_allocation_phase:
	.zero		1
.L_0:
	.zero		7
	.weak		__nv_reservedSMEM_devtool_atexit_pc
	.type		__nv_reservedSMEM_devtool_atexit_pc,@object
	.size		__nv_reservedSMEM_devtool_atexit_pc,(__nv_reservedSMEM_allocation_mask - __nv_reservedSMEM_devtool_atexit_pc)
__nv_reservedSMEM_devtool_atexit_pc:
	.zero		8
	.weak		__nv_reservedSMEM_allocation_mask
	.type		__nv_reservedSMEM_allocation_mask,@object
	.size		__nv_reservedSMEM_allocation_mask,(.L_2 - __nv_reservedSMEM_allocation_mask)
__nv_reservedSMEM_allocation_mask:
	.zero		4
.L_2:


//--------------------- .nv.constant0.matmul_kernel --------------------------
	.section	.nv.constant0.matmul_kernel,"a",@progbits
	.sectionflags	@""
	.align	4
.nv.constant0.matmul_kernel:
	.zero		976


//--------------------- SYMBOLS --------------------------

	.type		.nv.reservedSmem.offset0,@object
	.size		.nv.reservedSmem.offset0,0x4
	.type		.nv.reservedSmem.cap,@object
	.size		.nv.reservedSmem.cap,0x4
